	.headerflags	@"EF_CUDA_TEXMODE_UNIFIED EF_CUDA_64BIT_ADDRESS EF_CUDA_SM86 EF_CUDA_VIRTUAL_SM(EF_CUDA_SM86)"
	.elftype	@"ET_EXEC"


//--------------------- .nv.info                  --------------------------
	.section	.nv.info,"",@"SHT_CUDA_INFO"
	.align	4


	//----- nvinfo : EIATTR_REGCOUNT
	.align		4
        /*0000*/ 	.byte	0x04, 0x2f
        /*0002*/ 	.short	(.L_2 - .L_1)
	.align		4
.L_1:
        /*0004*/ 	.word	index@(triton_red_fused__to_copy_add_amax_amin_clamp_mul_native_layer_norm_reciprocal_2)
        /*0008*/ 	.word	0x00000028


	//----- nvinfo : EIATTR_MIN_STACK_SIZE
	.align		4
.L_2:
        /*000c*/ 	.byte	0x04, 0x12
        /*000e*/ 	.short	(.L_4 - .L_3)
	.align		4
.L_3:
        /*0010*/ 	.word	index@(triton_red_fused__to_copy_add_amax_amin_clamp_mul_native_layer_norm_reciprocal_2)
        /*0014*/ 	.word	0x00000000


	//----- nvinfo : EIATTR_FRAME_SIZE
	.align		4
.L_4:
        /*0018*/ 	.byte	0x04, 0x11
        /*001a*/ 	.short	(.L_6 - .L_5)
	.align		4
.L_5:
        /*001c*/ 	.word	index@(triton_red_fused__to_copy_add_amax_amin_clamp_mul_native_layer_norm_reciprocal_2)
        /*0020*/ 	.word	0x00000000


	//----- nvinfo : EIATTR_MIN_STACK_SIZE
	.align		4
.L_6:
        /*0024*/ 	.byte	0x04, 0x12
        /*0026*/ 	.short	(.L_8 - .L_7)
	.align		4
.L_7:
        /*0028*/ 	.word	index@(triton_red_fused__to_copy_add_amax_amin_clamp_mul_native_layer_norm_reciprocal_2)
        /*002c*/ 	.word	0x00000000
.L_8:


//--------------------- .nv.info.triton_red_fused__to_copy_add_amax_amin_clamp_mul_native_layer_norm_reciprocal_2 --------------------------
	.section	.nv.info.triton_red_fused__to_copy_add_amax_amin_clamp_mul_native_layer_norm_reciprocal_2,"",@"SHT_CUDA_INFO"
	.sectionflags	@""
	.align	4


	//----- nvinfo : EIATTR_CUDA_API_VERSION
	.align		4
        /*0000*/ 	.byte	0x04, 0x37
        /*0002*/ 	.short	(.L_10 - .L_9)
.L_9:
        /*0004*/ 	.word	0x0000007c


	//----- nvinfo : EIATTR_SW2861232_WAR
	.align		4
.L_10:
        /*0008*/ 	.byte	0x01, 0x35
	.zero		2


	//----- nvinfo : EIATTR_PARAM_CBANK
	.align		4
        /*000c*/ 	.byte	0x04, 0x0a
        /*000e*/ 	.short	(.L_12 - .L_11)
	.align		4
.L_11:
        /*0010*/ 	.word	index@(.nv.constant0.triton_red_fused__to_copy_add_amax_amin_clamp_mul_native_layer_norm_reciprocal_2)
        /*0014*/ 	.short	0x0160
        /*0016*/ 	.short	0x0078


	//----- nvinfo : EIATTR_CBANK_PARAM_SIZE
	.align		4
.L_12:
        /*0018*/ 	.byte	0x03, 0x19
        /*001a*/ 	.short	0x0078


	//----- nvinfo : EIATTR_KPARAM_INFO
	.align		4
        /*001c*/ 	.byte	0x04, 0x17
        /*001e*/ 	.short	(.L_14 - .L_13)
.L_13:
        /*0020*/ 	.word	0x00000000
        /*0024*/ 	.short	0x000f
        /*0026*/ 	.short	0x0070
        /*0028*/ 	.byte	0x00, 0xf4, 0x21, 0x00


	//----- nvinfo : EIATTR_KPARAM_INFO
	.align		4
.L_14:
        /*002c*/ 	.byte	0x04, 0x17
        /*002e*/ 	.short	(.L_16 - .L_15)
.L_15:
        /*0030*/ 	.word	0x00000000
        /*0034*/ 	.short	0x000e
        /*0036*/ 	.short	0x006c
        /*0038*/ 	.byte	0x00, 0xf0, 0x11, 0x00


	//----- nvinfo : EIATTR_KPARAM_INFO
	.align		4
.L_16:
        /*003c*/ 	.byte	0x04, 0x17
        /*003e*/ 	.short	(.L_18 - .L_17)
.L_17:
        /*0040*/ 	.word	0x00000000
        /*0044*/ 	.short	0x000d
        /*0046*/ 	.short	0x0068
        /*0048*/ 	.byte	0x00, 0xf0, 0x11, 0x00


	//----- nvinfo : EIATTR_KPARAM_INFO
	.align		4
.L_18:
        /*004c*/ 	.byte	0x04, 0x17
        /*004e*/ 	.short	(.L_20 - .L_19)
.L_19:
        /*0050*/ 	.word	0x00000000
        /*0054*/ 	.short	0x000c
        /*0056*/ 	.short	0x0060
        /*0058*/ 	.byte	0x00, 0xf4, 0x21, 0x00


	//----- nvinfo : EIATTR_KPARAM_INFO
	.align		4
.L_20:
        /*005c*/ 	.byte	0x04, 0x17
        /*005e*/ 	.short	(.L_22 - .L_21)
.L_21:
        /*0060*/ 	.word	0x00000000
        /*0064*/ 	.short	0x000b
        /*0066*/ 	.short	0x0058
        /*0068*/ 	.byte	0x00, 0xf4, 0x21, 0x00


	//----- nvinfo : EIATTR_KPARAM_INFO
	.align		4
.L_22:
        /*006c*/ 	.byte	0x04, 0x17
        /*006e*/ 	.short	(.L_24 - .L_23)
.L_23:
        /*0070*/ 	.word	0x00000000
        /*0074*/ 	.short	0x000a
        /*0076*/ 	.short	0x0050
        /*0078*/ 	.byte	0x00, 0xf4, 0x21, 0x00


	//----- nvinfo : EIATTR_KPARAM_INFO
	.align		4
.L_24:
        /*007c*/ 	.byte	0x04, 0x17
        /*007e*/ 	.short	(.L_26 - .L_25)
.L_25:
        /*0080*/ 	.word	0x00000000
        /*0084*/ 	.short	0x0009
        /*0086*/ 	.short	0x0048
        /*0088*/ 	.byte	0x00, 0xf4, 0x21, 0x00


	//----- nvinfo : EIATTR_KPARAM_INFO
	.align		4
.L_26:
        /*008c*/ 	.byte	0x04, 0x17
        /*008e*/ 	.short	(.L_28 - .L_27)
.L_27:
        /*0090*/ 	.word	0x00000000
        /*0094*/ 	.short	0x0008
        /*0096*/ 	.short	0x0040
        /*0098*/ 	.byte	0x00, 0xf4, 0x21, 0x00


	//----- nvinfo : EIATTR_KPARAM_INFO
	.align		4
.L_28:
        /*009c*/ 	.byte	0x04, 0x17
        /*009e*/ 	.short	(.L_30 - .L_29)
.L_29:
        /*00a0*/ 	.word	0x00000000
        /*00a4*/ 	.short	0x0007
        /*00a6*/ 	.short	0x0038
        /*00a8*/ 	.byte	0x00, 0xf4, 0x21, 0x00


	//----- nvinfo : EIATTR_KPARAM_INFO
	.align		4
.L_30:
        /*00ac*/ 	.byte	0x04, 0x17
        /*00ae*/ 	.short	(.L_32 - .L_31)
.L_31:
        /*00b0*/ 	.word	0x00000000
        /*00b4*/ 	.short	0x0006
        /*00b6*/ 	.short	0x0030
        /*00b8*/ 	.byte	0x00, 0xf4, 0x21, 0x00


	//----- nvinfo : EIATTR_KPARAM_INFO
	.align		4
.L_32:
        /*00bc*/ 	.byte	0x04, 0x17
        /*00be*/ 	.short	(.L_34 - .L_33)
.L_33:
        /*00c0*/ 	.word	0x00000000
        /*00c4*/ 	.short	0x0005
        /*00c6*/ 	.short	0x0028
        /*00c8*/ 	.byte	0x00, 0xf4, 0x21, 0x00


	//----- nvinfo : EIATTR_KPARAM_INFO
	.align		4
.L_34:
        /*00cc*/ 	.byte	0x04, 0x17
        /*00ce*/ 	.short	(.L_36 - .L_35)
.L_35:
        /*00d0*/ 	.word	0x00000000
        /*00d4*/ 	.short	0x0004
        /*00d6*/ 	.short	0x0020
        /*00d8*/ 	.byte	0x00, 0xf4, 0x21, 0x00


	//----- nvinfo : EIATTR_KPARAM_INFO
	.align		4
.L_36:
        /*00dc*/ 	.byte	0x04, 0x17
        /*00de*/ 	.short	(.L_38 - .L_37)
.L_37:
        /*00e0*/ 	.word	0x00000000
        /*00e4*/ 	.short	0x0003
        /*00e6*/ 	.short	0x0018
        /*00e8*/ 	.byte	0x00, 0xf4, 0x21, 0x00


	//----- nvinfo : EIATTR_KPARAM_INFO
	.align		4
.L_38:
        /*00ec*/ 	.byte	0x04, 0x17
        /*00ee*/ 	.short	(.L_40 - .L_39)
.L_39:
        /*00f0*/ 	.word	0x00000000
        /*00f4*/ 	.short	0x0002
        /*00f6*/ 	.short	0x0010
        /*00f8*/ 	.byte	0x00, 0xf4, 0x21, 0x00


	//----- nvinfo : EIATTR_KPARAM_INFO
	.align		4
.L_40:
        /*00fc*/ 	.byte	0x04, 0x17
        /*00fe*/ 	.short	(.L_42 - .L_41)
.L_41:
        /*0100*/ 	.word	0x00000000
        /*0104*/ 	.short	0x0001
        /*0106*/ 	.short	0x0008
        /*0108*/ 	.byte	0x00, 0xf4, 0x21, 0x00


	//----- nvinfo : EIATTR_KPARAM_INFO
	.align		4
.L_42:
        /*010c*/ 	.byte	0x04, 0x17
        /*010e*/ 	.short	(.L_44 - .L_43)
.L_43:
        /*0110*/ 	.word	0x00000000
        /*0114*/ 	.short	0x0000
        /*0116*/ 	.short	0x0000
        /*0118*/ 	.byte	0x00, 0xf4, 0x21, 0x00


	//----- nvinfo : EIATTR_MAXREG_COUNT
	.align		4
.L_44:
        /*011c*/ 	.byte	0x03, 0x1b
        /*011e*/ 	.short	0x0080


	//----- nvinfo : EIATTR_COOP_GROUP_MASK_REGIDS
	.align		4
        /*0120*/ 	.byte	0x04, 0x29
        /*0122*/ 	.short	(.L_46 - .L_45)


	//   ....[0]....
.L_45:
        /*0124*/ 	.word	0xffffffff


	//   ....[1]....
        /*0128*/ 	.word	0xffffffff


	//   ....[2]....
        /*012c*/ 	.word	0xffffffff


	//   ....[3]....
        /*0130*/ 	.word	0xffffffff


	//   ....[4]....
        /*0134*/ 	.word	0xffffffff


	//   ....[5]....
        /*0138*/ 	.word	0xffffffff


	//   ....[6]....
        /*013c*/ 	.word	0xffffffff


	//   ....[7]....
        /*0140*/ 	.word	0xffffffff


	//   ....[8]....
        /*0144*/ 	.word	0xffffffff


	//   ....[9]....
        /*0148*/ 	.word	0xffffffff


	//   ....[10]....
        /*014c*/ 	.word	0xffffffff


	//   ....[11]....
        /*0150*/ 	.word	0xffffffff


	//   ....[12]....
        /*0154*/ 	.word	0xffffffff


	//   ....[13]....
        /*0158*/ 	.word	0xffffffff


	//   ....[14]....
        /*015c*/ 	.word	0xffffffff


	//   ....[15]....
        /*0160*/ 	.word	0xffffffff


	//   ....[16]....
        /*0164*/ 	.word	0xffffffff


	//   ....[17]....
        /*0168*/ 	.word	0xffffffff


	//   ....[18]....
        /*016c*/ 	.word	0xffffffff


	//   ....[19]....
        /*0170*/ 	.word	0xffffffff


	//   ....[20]....
        /*0174*/ 	.word	0xffffffff


	//   ....[21]....
        /*0178*/ 	.word	0xffffffff


	//   ....[22]....
        /*017c*/ 	.word	0xffffffff


	//   ....[23]....
        /*0180*/ 	.word	0xffffffff


	//   ....[24]....
        /*0184*/ 	.word	0xffffffff


	//   ....[25]....
        /*0188*/ 	.word	0xffffffff


	//   ....[26]....
        /*018c*/ 	.word	0xffffffff


	//   ....[27]....
        /*0190*/ 	.word	0xffffffff


	//   ....[28]....
        /*0194*/ 	.word	0xffffffff


	//   ....[29]....
        /*0198*/ 	.word	0xffffffff


	//   ....[30]....
        /*019c*/ 	.word	0xffffffff


	//   ....[31]....
        /*01a0*/ 	.word	0xffffffff


	//   ....[32]....
        /*01a4*/ 	.word	0xffffffff


	//   ....[33]....
        /*01a8*/ 	.word	0xffffffff


	//   ....[34]....
        /*01ac*/ 	.word	0xffffffff


	//   ....[35]....
        /*01b0*/ 	.word	0xffffffff


	//   ....[36]....
        /*01b4*/ 	.word	0xffffffff


	//   ....[37]....
        /*01b8*/ 	.word	0xffffffff


	//   ....[38]....
        /*01bc*/ 	.word	0xffffffff


	//   ....[39]....
        /*01c0*/ 	.word	0xffffffff


	//   ....[40]....
        /*01c4*/ 	.word	0xffffffff


	//   ....[41]....
        /*01c8*/ 	.word	0xffffffff


	//   ....[42]....
        /*01cc*/ 	.word	0xffffffff


	//   ....[43]....
        /*01d0*/ 	.word	0xffffffff


	//   ....[44]....
        /*01d4*/ 	.word	0xffffffff


	//----- nvinfo : EIATTR_COOP_GROUP_INSTR_OFFSETS
	.align		4
.L_46:
        /*01d8*/ 	.byte	0x04, 0x28
        /*01da*/ 	.short	(.L_48 - .L_47)


	//   ....[0]....
.L_47:
        /*01dc*/ 	.word	0x00000570


	//   ....[1]....
        /*01e0*/ 	.word	0x00000730


	//   ....[2]....
        /*01e4*/ 	.word	0x000007f0


	//   ....[3]....
        /*01e8*/ 	.word	0x00000830


	//   ....[4]....
        /*01ec*/ 	.word	0x00000880


	//   ....[5]....
        /*01f0*/ 	.word	0x00000950


	//   ....[6]....
        /*01f4*/ 	.word	0x000009a0


	//   ....[7]....
        /*01f8*/ 	.word	0x00000a00


	//   ....[8]....
        /*01fc*/ 	.word	0x00000ac0


	//   ....[9]....
        /*0200*/ 	.word	0x00000ae0


	//   ....[10]....
        /*0204*/ 	.word	0x00000b30


	//   ....[11]....
        /*0208*/ 	.word	0x00000bf0


	//   ....[12]....
        /*020c*/ 	.word	0x00000c50


	//   ....[13]....
        /*0210*/ 	.word	0x00000d30


	//   ....[14]....
        /*0214*/ 	.word	0x00000d80


	//   ....[15]....
        /*0218*/ 	.word	0x00000ec0


	//   ....[16]....
        /*021c*/ 	.word	0x00000ed0


	//   ....[17]....
        /*0220*/ 	.word	0x00000ee0


	//   ....[18]....
        /*0224*/ 	.word	0x00000f20


	//   ....[19]....
        /*0228*/ 	.word	0x00001030


	//   ....[20]....
        /*022c*/ 	.word	0x000010b0


	//   ....[21]....
        /*0230*/ 	.word	0x000010e0


	//   ....[22]....
        /*0234*/ 	.word	0x00001140


	//   ....[23]....
        /*0238*/ 	.word	0x000011e0


	//   ....[24]....
        /*023c*/ 	.word	0x00001230


	//   ....[25]....
        /*0240*/ 	.word	0x00001300


	//   ....[26]....
        /*0244*/ 	.word	0x00001340


	//   ....[27]....
        /*0248*/ 	.word	0x00001e30


	//   ....[28]....
        /*024c*/ 	.word	0x00001e70


	//   ....[29]....
        /*0250*/ 	.word	0x00001eb0


	//   ....[30]....
        /*0254*/ 	.word	0x00001ef0


	//   ....[31]....
        /*0258*/ 	.word	0x00002010


	//   ....[32]....
        /*025c*/ 	.word	0x00002220


	//   ....[33]....
        /*0260*/ 	.word	0x00002270


	//   ....[34]....
        /*0264*/ 	.word	0x00002280


	//   ....[35]....
        /*0268*/ 	.word	0x00002300


	//   ....[36]....
        /*026c*/ 	.word	0x00002320


	//   ....[37]....
        /*0270*/ 	.word	0x00002350


	//   ....[38]....
        /*0274*/ 	.word	0x000023b0


	//   ....[39]....
        /*0278*/ 	.word	0x000023d0


	//   ....[40]....
        /*027c*/ 	.word	0x00002460


	//   ....[41]....
        /*0280*/ 	.word	0x000024f0


	//   ....[42]....
        /*0284*/ 	.word	0x00002540


	//   ....[43]....
        /*0288*/ 	.word	0x00002580


	//   ....[44]....
        /*028c*/ 	.word	0x000025c0


	//----- nvinfo : EIATTR_EXIT_INSTR_OFFSETS
	.align		4
.L_48:
        /*0290*/ 	.byte	0x04, 0x1c
        /*0292*/ 	.short	(.L_50 - .L_49)


	//   ....[0]....
.L_49:
        /*0294*/ 	.word	0x000031f0


	//   ....[1]....
        /*0298*/ 	.word	0x00003210


	//----- nvinfo : EIATTR_REQNTID
	.align		4
.L_50:
        /*029c*/ 	.byte	0x04, 0x10
        /*029e*/ 	.short	(.L_52 - .L_51)
.L_51:
        /*02a0*/ 	.word	0x00000200
        /*02a4*/ 	.word	0x00000001
        /*02a8*/ 	.word	0x00000001
.L_52:


//--------------------- .nv.callgraph             --------------------------
	.section	.nv.callgraph,"",@"SHT_CUDA_CALLGRAPH"
	.align	4
	.sectionentsize	8
	.align		4
        /*0000*/ 	.word	0x00000000
	.align		4
        /*0004*/ 	.word	0xffffffff
	.align		4
        /*0008*/ 	.word	0x00000000
	.align		4
        /*000c*/ 	.word	0xfffffffe
	.align		4
        /*0010*/ 	.word	0x00000000
	.align		4
        /*0014*/ 	.word	0xfffffffd
	.align		4
        /*0018*/ 	.word	0x00000000
	.align		4
        /*001c*/ 	.word	0xfffffffc


//--------------------- .nv.rel.action            --------------------------
	.section	.nv.rel.action,"",@"SHT_CUDA_RELOCINFO"
	.align	8
	.sectionentsize	8
        /*0000*/ 	.byte	0x73, 0x00, 0x00, 0x00, 0x00, 0x00, 0x00, 0x00, 0x00, 0x00, 0x00, 0x11, 0x25, 0x00, 0x05, 0x36


//--------------------- .nv.constant4             --------------------------
	.section	.nv.constant4,"a",@progbits
	.align	8
	.align		8
.nv.constant4:
        /*0000*/ 	.dword	_$_str


//--------------------- .nv.constant0.triton_red_fused__to_copy_add_amax_amin_clamp_mul_native_layer_norm_reciprocal_2 --------------------------
	.section	.nv.constant0.triton_red_fused__to_copy_add_amax_amin_clamp_mul_native_layer_norm_reciprocal_2,"a",@progbits
	.sectionflags	@""
	.align	4
.nv.constant0.triton_red_fused__to_copy_add_amax_amin_clamp_mul_native_layer_norm_reciprocal_2:
	.zero		472


//--------------------- .text.triton_red_fused__to_copy_add_amax_amin_clamp_mul_native_layer_norm_reciprocal_2 --------------------------
	.section	.text.triton_red_fused__to_copy_add_amax_amin_clamp_mul_native_layer_norm_reciprocal_2,"ax",@progbits
	.sectionflags	@"SHF_BARRIERS=1"
	.sectioninfo	@"SHI_REGISTERS=40"
	.align	128
        .global         triton_red_fused__to_copy_add_amax_amin_clamp_mul_native_layer_norm_reciprocal_2
        .type           triton_red_fused__to_copy_add_amax_amin_clamp_mul_native_layer_norm_reciprocal_2,@function
        .size           triton_red_fused__to_copy_add_amax_amin_clamp_mul_native_layer_norm_reciprocal_2,(.L_x_1 - triton_red_fused__to_copy_add_amax_amin_clamp_mul_native_layer_norm_reciprocal_2)
        .other          triton_red_fused__to_copy_add_amax_amin_clamp_mul_native_layer_norm_reciprocal_2,@"STO_CUDA_ENTRY STV_DEFAULT"
triton_red_fused__to_copy_add_amax_amin_clamp_mul_native_layer_norm_reciprocal_2:
.text.triton_red_fused__to_copy_add_amax_amin_clamp_mul_native_layer_norm_reciprocal_2:
[----:B------:R-:W-:Y:S02]  /*0000*/  IMAD.MOV.U32 R1, RZ, RZ, c[0x0][0x28] ;  /* 0x00000a00ff017624 */ /* 0x000fe400078e00ff */
[----:B------:R-:W0:Y:S01]  /*0010*/  S2R R15, SR_TID.X ;  /* 0x00000000000f7919 */ /* 0x000e220000002100 */
[----:B------:R-:W1:Y:S01]  /*0020*/  S2UR UR18, SR_CTAID.X ;  /* 0x00000000001279c3 */ /* 0x000e620000002500 */
[----:B------:R-:W-:Y:S01]  /*0030*/  IMAD.MOV.U32 R21, RZ, RZ, 0x2 ;  /* 0x00000002ff157424 */ /* 0x000fe200078e00ff */
[----:B------:R-:W-:Y:S01]  /*0040*/  ULDC.64 UR12, c[0x0][0x118] ;  /* 0x00004600000c7ab9 */ /* 0x000fe20000000a00 */
[----:B------:R-:W-:Y:S01]  /*0050*/  CS2R R6, SRZ ;  /* 0x0000000000067805 */ /* 0x000fe2000001ff00 */
[----:B0-----:R-:W-:Y:S01]  /*0060*/  IMAD.SHL.U32 R8, R15, 0x4, RZ ;  /* 0x000000040f087824 */ /* 0x001fe200078e00ff */
[----:B-1----:R-:W-:Y:S01]  /*0070*/  UISETP.GE.AND UP0, UPT, UR18, 0x200, UPT ;  /* 0x000002001200788c */ /* 0x002fe2000bf06270 */
[----:B------:R-:W-:Y:S02]  /*0080*/  IMAD.U32 R3, RZ, RZ, UR18 ;  /* 0x00000012ff037e24 */ /* 0x000fe4000f8e00ff */
[----:B------:R-:W-:Y:S01]  /*0090*/  IMAD.U32 R5, RZ, RZ, UR18 ;  /* 0x00000012ff057e24 */ /* 0x000fe2000f8e00ff */
[----:B------:R-:W-:-:S02]  /*00a0*/  LOP3.LUT R8, R8, 0x7fc, RZ, 0xc0, !PT ;  /* 0x000007fc08087812 */ /* 0x000fc400078ec0ff */
[----:B------:R-:W-:Y:S02]  /*00b0*/  PLOP3.LUT P2, PT, PT, PT, UP0, 0x80, 0x0 ;  /* 0x000000000000781c */ /* 0x000fe40003f4f008 */
[----:B------:R-:W-:Y:S01]  /*00c0*/  LOP3.LUT R20, R8, 0x800, RZ, 0xfc, !PT ;  /* 0x0000080008147812 */ /* 0x000fe200078efcff */
[----:B------:R-:W-:Y:S01]  /*00d0*/  IMAD R14, R3, 0xc00, R8 ;  /* 0x00000c00030e7824 */ /* 0x000fe200078e0208 */
[----:B------:R-:W-:Y:S02]  /*00e0*/  PLOP3.LUT P1, PT, PT, PT, UP0, 0x40, 0x0 ;  /* 0x000000000000781c */ /* 0x000fe40003f2e808 */
[----:B------:R-:W-:Y:S01]  /*00f0*/  ISETP.LT.U32.AND P0, PT, R20, 0xc00, PT ;  /* 0x00000c001400780c */ /* 0x000fe20003f01070 */
[----:B------:R-:W-:Y:S02]  /*0100*/  IMAD R3, R5, 0xc00, R20 ;  /* 0x00000c0005037824 */ /* 0x000fe400078e0214 */
[----:B------:R-:W-:Y:S01]  /*0110*/  CS2R R4, SRZ ;  /* 0x0000000000047805 */ /* 0x000fe2000001ff00 */
[----:B------:R-:W-:Y:S01]  /*0120*/  ISETP.LT.U32.AND.EX P0, PT, RZ, RZ, P1, P0 ;  /* 0x000000ffff00720c */ /* 0x000fe20000f01100 */
[----:B------:R-:W-:-:S04]  /*0130*/  IMAD.WIDE R12, R14, R21, c[0x0][0x160] ;  /* 0x000058000e0c7625 */ /* 0x000fc800078e0215 */
[----:B------:R-:W-:Y:S01]  /*0140*/  IMAD.WIDE R26, R3, R21, c[0x0][0x160] ;  /* 0x00005800031a7625 */ /* 0x000fe200078e0215 */
[----:B------:R-:W2:Y:S07]  /*0150*/  @!P2 LDG.E.EL.64 R4, [R12.64] ;  /* 0x0000000c0c04a981 */ /* 0x000eae000c2e1b00 */
[----:B------:R0:W3:Y:S01]  /*0160*/  @P0 LDG.E.EL.64 R6, [R26.64] ;  /* 0x0000000c1a060981 */ /* 0x0000e2000c2e1b00 */
[----:B------:R-:W-:Y:S01]  /*0170*/  IMAD.U32 R0, RZ, RZ, UR18 ;  /* 0x00000012ff007e24 */ /* 0x000fe2000f8e00ff */
[----:B------:R-:W-:-:S04]  /*0180*/  PLOP3.LUT P4, PT, PT, PT, UP0, 0x40, 0x0 ;  /* 0x000000000000781c */ /* 0x000fc80003f8e808 */
[----:B------:R-:W-:-:S04]  /*0190*/  ISETP.LT.AND P1, PT, R0, 0x200, PT ;  /* 0x000002000000780c */ /* 0x000fc80003f21270 */
[----:B------:R-:W-:-:S05]  /*01a0*/  SEL R25, RZ, 0x3f800000, !P1 ;  /* 0x3f800000ff197807 */ /* 0x000fca0004800000 */
[----:B------:R-:W-:-:S05]  /*01b0*/  FADD R28, R25, 1 ;  /* 0x3f800000191c7421 */ /* 0x000fca0000000000 */
[----:B------:R-:W-:-:S05]  /*01c0*/  FSEL R25, R28, R25, P0 ;  /* 0x000000191c197208 */ /* 0x000fca0000000000 */
[C---:B------:R-:W-:Y:S01]  /*01d0*/  FADD R22, R25.reuse, R25 ;  /* 0x0000001919167221 */ /* 0x040fe20000000000 */
[----:B------:R-:W-:-:S03]  /*01e0*/  FMUL R0, R25, 16777216 ;  /* 0x4b80000019007820 */ /* 0x000fc60000400000 */
[C---:B------:R-:W-:Y:S01]  /*01f0*/  FMUL R19, R22.reuse, 16777216 ;  /* 0x4b80000016137820 */ /* 0x040fe20000400000 */
[----:B------:R-:W-:Y:S01]  /*0200*/  FSETP.GEU.AND P1, PT, R22, 1.175494350822287508e-38, PT ;  /* 0x008000001600780b */ /* 0x000fe20003f2e000 */
[----:B------:R-:W-:-:S03]  /*0210*/  FADD R18, R25, R22 ;  /* 0x0000001619127221 */ /* 0x000fc60000000000 */
[----:B------:R-:W-:Y:S01]  /*0220*/  FSEL R23, R19, R22, !P1 ;  /* 0x0000001613177208 */ /* 0x000fe20004800000 */
[C---:B0-----:R-:W-:Y:S01]  /*0230*/  FMUL R27, R18.reuse, 16777216 ;  /* 0x4b800000121b7820 */ /* 0x041fe20000400000 */
[----:B------:R-:W-:Y:S01]  /*0240*/  FSETP.GEU.AND P2, PT, R18, 1.175494350822287508e-38, PT ;  /* 0x008000001200780b */ /* 0x000fe20003f4e000 */
[----:B------:R-:W-:Y:S01]  /*0250*/  FADD R19, R25, R18 ;  /* 0x0000001219137221 */ /* 0x000fe20000000000 */
[----:B------:R-:W-:Y:S02]  /*0260*/  FSEL R24, R0, R25, !P1 ;  /* 0x0000001900187208 */ /* 0x000fe40004800000 */
[----:B------:R-:W0:Y:S01]  /*0270*/  MUFU.RCP R23, R23 ;  /* 0x0000001700177308 */ /* 0x000e220000001000 */
[----:B------:R-:W-:Y:S01]  /*0280*/  FSEL R26, R27, R18, !P2 ;  /* 0x000000121b1a7208 */ /* 0x000fe20005000000 */
[C---:B------:R-:W-:Y:S01]  /*0290*/  FMUL R2, R19.reuse, 16777216 ;  /* 0x4b80000013027820 */ /* 0x040fe20000400000 */
[----:B------:R-:W-:Y:S02]  /*02a0*/  FSETP.GEU.AND P3, PT, R19, 1.175494350822287508e-38, PT ;  /* 0x008000001300780b */ /* 0x000fe40003f6e000 */
[----:B------:R-:W-:-:S02]  /*02b0*/  PLOP3.LUT P1, PT, PT, PT, UP0, 0x40, 0x0 ;  /* 0x000000000000781c */ /* 0x000fc40003f2e808 */
[----:B------:R-:W-:Y:S01]  /*02c0*/  FSEL R2, R2, R19, !P3 ;  /* 0x0000001302027208 */ /* 0x000fe20005800000 */
[----:B------:R-:W1:Y:S01]  /*02d0*/  MUFU.RCP R26, R26 ;  /* 0x0000001a001a7308 */ /* 0x000e620000001000 */
[CC--:B------:R-:W-:Y:S02]  /*02e0*/  FSEL R33, R0.reuse, R25.reuse, !P2 ;  /* 0x0000001900217208 */ /* 0x0c0fe40005000000 */
[----:B------:R-:W-:Y:S02]  /*02f0*/  FSEL R35, R0, R25, !P3 ;  /* 0x0000001900237208 */ /* 0x000fe40005800000 */
[----:B------:R-:W-:Y:S01]  /*0300*/  PLOP3.LUT P2, PT, PT, PT, UP0, 0x40, 0x0 ;  /* 0x000000000000781c */ /* 0x000fe20003f4e808 */
[----:B0-----:R-:W-:Y:S02]  /*0310*/  FMUL R24, R23, R24 ;  /* 0x0000001817187220 */ /* 0x001fe40000400000 */
[----:B------:R-:W0:Y:S08]  /*0320*/  MUFU.RCP R2, R2 ;  /* 0x0000000200027308 */ /* 0x000e300000001000 */
[----:B------:R-:W4:Y:S01]  /*0330*/  MUFU.RCP R23, R28 ;  /* 0x0000001c00177308 */ /* 0x000f220000001000 */
[C---:B--2---:R-:W-:Y:S01]  /*0340*/  IMAD.U32 R29, R4.reuse, 0x10000, RZ ;  /* 0x00010000041d7824 */ /* 0x044fe200078e00ff */
[----:B------:R-:W-:Y:S01]  /*0350*/  PRMT R4, R4, 0x7632, R4 ;  /* 0x0000763204047816 */ /* 0x000fe20000000004 */
[C---:B------:R-:W-:Y:S01]  /*0360*/  IMAD.U32 R30, R5.reuse, 0x10000, RZ ;  /* 0x00010000051e7824 */ /* 0x040fe200078e00ff */
[----:B------:R-:W-:-:S02]  /*0370*/  PRMT R5, R5, 0x7632, R5 ;  /* 0x0000763205057816 */ /* 0x000fc40000000005 */
[----:B------:R-:W-:Y:S01]  /*0380*/  FSEL R29, R29, RZ, P1 ;  /* 0x000000ff1d1d7208 */ /* 0x000fe20000800000 */
[----:B------:R-:W-:Y:S01]  /*0390*/  IMAD.U32 R4, R4, 0x10000, RZ ;  /* 0x0001000004047824 */ /* 0x000fe200078e00ff */
[C---:B---3--:R-:W-:Y:S01]  /*03a0*/  PRMT R31, R6.reuse, 0x7632, R31 ;  /* 0x00007632061f7816 */ /* 0x048fe2000000001f */
[----:B------:R-:W-:Y:S01]  /*03b0*/  IMAD.U32 R27, R6, 0x10000, RZ ;  /* 0x00010000061b7824 */ /* 0x000fe200078e00ff */
[----:B-1----:R-:W-:Y:S01]  /*03c0*/  FMUL R6, R26, R33 ;  /* 0x000000211a067220 */ /* 0x002fe20000400000 */
[----:B------:R-:W-:Y:S02]  /*03d0*/  PLOP3.LUT P1, PT, PT, PT, UP0, 0x40, 0x0 ;  /* 0x000000000000781c */ /* 0x000fe40003f2e808 */
[----:B------:R-:W-:Y:S01]  /*03e0*/  FADD R0, -R29, R27 ;  /* 0x0000001b1d007221 */ /* 0x000fe20000000100 */
[----:B------:R-:W-:Y:S01]  /*03f0*/  FSEL R26, R4, RZ, P4 ;  /* 0x000000ff041a7208 */ /* 0x000fe20002000000 */
[----:B------:R-:W-:Y:S01]  /*0400*/  IMAD.U32 R31, R31, 0x10000, RZ ;  /* 0x000100001f1f7824 */ /* 0x000fe200078e00ff */
[----:B0-----:R-:W-:Y:S01]  /*0410*/  FMUL R4, R2, R35 ;  /* 0x0000002302047220 */ /* 0x001fe20000400000 */
[----:B----4-:R-:W-:Y:S01]  /*0420*/  FFMA R28, R0, R23, R29 ;  /* 0x00000017001c7223 */ /* 0x010fe2000000001d */
[----:B------:R-:W-:Y:S01]  /*0430*/  FSEL R30, R30, RZ, P1 ;  /* 0x000000ff1e1e7208 */ /* 0x000fe20000800000 */
[----:B------:R-:W-:Y:S01]  /*0440*/  FADD R2, -R26, R31 ;  /* 0x0000001f1a027221 */ /* 0x000fe20000000100 */
[----:B------:R-:W-:Y:S01]  /*0450*/  FSETP.NEU.AND P1, PT, R22, RZ, PT ;  /* 0x000000ff1600720b */ /* 0x000fe20003f2d000 */
[----:B------:R-:W-:Y:S01]  /*0460*/  FADD R33, R27, -R28 ;  /* 0x8000001c1b217221 */ /* 0x000fe20000000000 */
[----:B------:R-:W-:Y:S01]  /*0470*/  FSEL R27, R28, R29, P0 ;  /* 0x0000001d1c1b7208 */ /* 0x000fe20000000000 */
[----:B------:R-:W-:Y:S01]  /*0480*/  FFMA R28, R23, R2, R26 ;  /* 0x00000002171c7223 */ /* 0x000fe2000000001a */
[C---:B------:R-:W-:Y:S01]  /*0490*/  IMAD.U32 R29, R7.reuse, 0x10000, RZ ;  /* 0x00010000071d7824 */ /* 0x040fe200078e00ff */
[----:B------:R-:W-:Y:S01]  /*04a0*/  FFMA R32, R0, R33, RZ ;  /* 0x0000002100207223 */ /* 0x000fe200000000ff */
[----:B------:R-:W-:Y:S01]  /*04b0*/  PRMT R7, R7, 0x7632, R7 ;  /* 0x0000763207077816 */ /* 0x000fe20000000007 */
[----:B------:R-:W-:Y:S01]  /*04c0*/  FADD R31, R31, -R28 ;  /* 0x8000001c1f1f7221 */ /* 0x000fe20000000000 */
[----:B------:R-:W-:Y:S01]  /*04d0*/  FADD R0, -R30, R29 ;  /* 0x0000001d1e007221 */ /* 0x000fe20000000100 */
[----:B------:R-:W-:-:S02]  /*04e0*/  FSEL R24, R24, RZ, P1 ;  /* 0x000000ff18187208 */ /* 0x000fc40000800000 */
[----:B------:R-:W-:Y:S01]  /*04f0*/  FFMA R31, R2, R31, RZ ;  /* 0x0000001f021f7223 */ /* 0x000fe200000000ff */
[----:B------:R-:W-:Y:S01]  /*0500*/  FFMA R2, R23, R0, R30 ;  /* 0x0000000017027223 */ /* 0x000fe2000000001e */
[----:B------:R-:W-:Y:S02]  /*0510*/  FSETP.NEU.AND P1, PT, R18, RZ, PT ;  /* 0x000000ff1200720b */ /* 0x000fe40003f2d000 */
[----:B------:R-:W-:Y:S01]  /*0520*/  FADD R31, R32, R31 ;  /* 0x0000001f201f7221 */ /* 0x000fe20000000000 */
[----:B------:R-:W-:Y:S01]  /*0530*/  FADD R29, R29, -R2 ;  /* 0x800000021d1d7221 */ /* 0x000fe20000000000 */
[----:B------:R-:W-:Y:S02]  /*0540*/  FSEL R30, R2, R30, P0 ;  /* 0x0000001e021e7208 */ /* 0x000fe40000000000 */
[----:B------:R-:W-:Y:S01]  /*0550*/  FSEL R2, R28, R26, P0 ;  /* 0x0000001a1c027208 */ /* 0x000fe20000000000 */
[----:B------:R-:W-:Y:S01]  /*0560*/  IMAD.U32 R28, R5, 0x10000, RZ ;  /* 0x00010000051c7824 */ /* 0x000fe200078e00ff */
[----:B------:R-:W0:Y:S01]  /*0570*/  SHFL.BFLY PT, R26, R19, 0x10, 0x1f ;  /* 0x0e001f00131a7f89 */ /* 0x000e2200000e0000 */
[----:B------:R-:W-:Y:S01]  /*0580*/  IMAD.U32 R5, R7, 0x10000, RZ ;  /* 0x0001000007057824 */ /* 0x000fe200078e00ff */
[----:B------:R-:W-:Y:S01]  /*0590*/  FFMA R29, R0, R29, RZ ;  /* 0x0000001d001d7223 */ /* 0x000fe200000000ff */
[----:B------:R-:W-:Y:S01]  /*05a0*/  FADD R32, -R27, R2 ;  /* 0x000000021b207221 */ /* 0x000fe20000000100 */
[----:B------:R-:W-:-:S02]  /*05b0*/  FSEL R28, R28, RZ, P2 ;  /* 0x000000ff1c1c7208 */ /* 0x000fc40001000000 */
[----:B------:R-:W-:Y:S01]  /*05c0*/  FSEL R31, R31, RZ, P0 ;  /* 0x000000ff1f1f7208 */ /* 0x000fe20000000000 */
[C---:B------:R-:W-:Y:S01]  /*05d0*/  FMUL R2, R32.reuse, R32 ;  /* 0x0000002020027220 */ /* 0x040fe20000400000 */
[----:B------:R-:W-:Y:S01]  /*05e0*/  FFMA R27, R32, R24, R27 ;  /* 0x00000018201b7223 */ /* 0x000fe2000000001b */
[----:B------:R-:W-:Y:S02]  /*05f0*/  FSEL R29, R29, RZ, P0 ;  /* 0x000000ff1d1d7208 */ /* 0x000fe40000000000 */
[----:B------:R-:W-:Y:S01]  /*0600*/  FMUL R25, R25, R2 ;  /* 0x0000000219197220 */ /* 0x000fe20000400000 */
[----:B------:R-:W-:Y:S01]  /*0610*/  FADD R2, -R28, R5 ;  /* 0x000000051c027221 */ /* 0x000fe20000000100 */
[----:B------:R-:W-:Y:S01]  /*0620*/  FADD R30, R30, -R27 ;  /* 0x8000001b1e1e7221 */ /* 0x000fe20000000000 */
[----:B------:R-:W-:Y:S01]  /*0630*/  FSEL R6, R6, RZ, P1 ;  /* 0x000000ff06067208 */ /* 0x000fe20000800000 */
[----:B------:R-:W-:Y:S01]  /*0640*/  FFMA R24, R24, R25, R31 ;  /* 0x0000001918187223 */ /* 0x000fe2000000001f */
[----:B------:R-:W-:Y:S01]  /*0650*/  FFMA R23, R23, R2, R28 ;  /* 0x0000000217177223 */ /* 0x000fe2000000001c */
[----:B------:R-:W-:Y:S01]  /*0660*/  FMUL R7, R30, R30 ;  /* 0x0000001e1e077220 */ /* 0x000fe20000400000 */
[----:B------:R-:W-:Y:S01]  /*0670*/  FSETP.NEU.AND P2, PT, R19, RZ, PT ;  /* 0x000000ff1300720b */ /* 0x000fe20003f4d000 */
[----:B------:R-:W-:Y:S01]  /*0680*/  FADD R29, R29, R24 ;  /* 0x000000181d1d7221 */ /* 0x000fe20000000000 */
[----:B------:R-:W-:Y:S01]  /*0690*/  FADD R5, R5, -R23 ;  /* 0x8000001705057221 */ /* 0x000fe20000000000 */
[----:B------:R-:W-:Y:S01]  /*06a0*/  FMUL R7, R22, R7 ;  /* 0x0000000716077220 */ /* 0x000fe20000400000 */
[----:B------:R-:W-:Y:S01]  /*06b0*/  FSEL R23, R23, R28, P0 ;  /* 0x0000001c17177208 */ /* 0x000fe20000000000 */
[----:B------:R-:W-:Y:S01]  /*06c0*/  FFMA R30, R30, R6, R27 ;  /* 0x000000061e1e7223 */ /* 0x000fe2000000001b */
[----:B0-----:R-:W-:Y:S01]  /*06d0*/  FADD R0, R19, R26 ;  /* 0x0000001a13007221 */ /* 0x001fe20000000000 */
[----:B------:R-:W-:Y:S01]  /*06e0*/  FFMA R2, R2, R5, RZ ;  /* 0x0000000502027223 */ /* 0x000fe200000000ff */
[----:B------:R-:W-:Y:S01]  /*06f0*/  FFMA R7, R6, R7, R29 ;  /* 0x0000000706077223 */ /* 0x000fe2000000001d */
[----:B------:R-:W-:Y:S01]  /*0700*/  FSEL R6, R4, RZ, P2 ;  /* 0x000000ff04067208 */ /* 0x000fe20001000000 */
[C---:B------:R-:W-:Y:S01]  /*0710*/  FMUL R25, R0.reuse, 0.25 ;  /* 0x3e80000000197820 */ /* 0x040fe20000400000 */
[C---:B------:R-:W-:Y:S01]  /*0720*/  FSETP.GEU.AND P3, PT, |R0|.reuse, 1.175494350822287508e-38, PT ;  /* 0x008000000000780b */ /* 0x040fe20003f6e200 */
[----:B------:R-:W0:Y:S01]  /*0730*/  SHFL.BFLY PT, R5, R0, 0x8, 0x1f ;  /* 0x0d001f0000057f89 */ /* 0x000e2200000e0000 */
[----:B------:R-:W-:Y:S01]  /*0740*/  FSETP.GT.AND P1, PT, |R0|, 8.50705917302346158658e+37, PT ;  /* 0x7e8000000000780b */ /* 0x000fe20003f24200 */
[----:B------:R-:W-:Y:S01]  /*0750*/  FADD R23, R23, -R30 ;  /* 0x8000001e17177221 */ /* 0x000fe20000000000 */
[----:B------:R-:W-:-:S02]  /*0760*/  FSEL R2, R2, RZ, P0 ;  /* 0x000000ff02027208 */ /* 0x000fc40000000000 */
[----:B------:R-:W-:Y:S01]  /*0770*/  FSEL R22, R25, R0, P1 ;  /* 0x0000000019167208 */ /* 0x000fe20000800000 */
[C---:B------:R-:W-:Y:S01]  /*0780*/  FMUL R25, R23.reuse, R23 ;  /* 0x0000001717197220 */ /* 0x040fe20000400000 */
[----:B------:R-:W-:Y:S01]  /*0790*/  FFMA R4, R23, R6, R30 ;  /* 0x0000000617047223 */ /* 0x000fe2000000001e */
[----:B------:R-:W-:Y:S01]  /*07a0*/  FADD R7, R2, R7 ;  /* 0x0000000702077221 */ /* 0x000fe20000000000 */
[----:B------:R-:W-:Y:S01]  /*07b0*/  FSETP.NEU.AND P2, PT, R0, RZ, PT ;  /* 0x000000ff0000720b */ /* 0x000fe20003f4d000 */
[----:B------:R-:W-:Y:S01]  /*07c0*/  FMUL R25, R18, R25 ;  /* 0x0000001912197220 */ /* 0x000fe20000400000 */
[----:B------:R-:W-:Y:S01]  /*07d0*/  LOP3.LUT P4, RZ, R15, 0x1f, RZ, 0xc0, !PT ;  /* 0x0000001f0fff7812 */ /* 0x000fe2000788c0ff */
[----:B------:R-:W-:Y:S01]  /*07e0*/  @!P3 FMUL R22, R22, 16777216 ;  /* 0x4b8000001616b820 */ /* 0x000fe20000400000 */
[----:B------:R-:W1:Y:S01]  /*07f0*/  SHFL.BFLY PT, R23, R4, 0x10, 0x1f ;  /* 0x0e001f0004177f89 */ /* 0x000e6200000e0000 */
[----:B------:R-:W-:Y:S01]  /*0800*/  FFMA R25, R6, R25, R7 ;  /* 0x0000001906197223 */ /* 0x000fe20000000007 */
[----:B------:R-:W-:Y:S01]  /*0810*/  @P1 FMUL R26, R26, 0.25 ;  /* 0x3e8000001a1a1820 */ /* 0x000fe20000400000 */
[----:B------:R-:W2:Y:S03]  /*0820*/  MUFU.RCP R27, R22 ;  /* 0x00000016001b7308 */ /* 0x000ea60000001000 */
[----:B------:R-:W3:Y:S01]  /*0830*/  SHFL.BFLY PT, R18, R25, 0x10, 0x1f ;  /* 0x0e001f0019127f89 */ /* 0x000ee200000e0000 */
[----:B------:R-:W-:Y:S01]  /*0840*/  @!P3 FMUL R26, R26, 16777216 ;  /* 0x4b8000001a1ab820 */ /* 0x000fe20000400000 */
[----:B0-----:R-:W-:-:S04]  /*0850*/  FADD R2, R0, R5 ;  /* 0x0000000500027221 */ /* 0x001fc80000000000 */
[C---:B------:R-:W-:Y:S01]  /*0860*/  FMUL R29, R2.reuse, 0.25 ;  /* 0x3e800000021d7820 */ /* 0x040fe20000400000 */
[C---:B------:R-:W-:Y:S01]  /*0870*/  FSETP.GEU.AND P3, PT, |R2|.reuse, 1.175494350822287508e-38, PT ;  /* 0x008000000200780b */ /* 0x040fe20003f6e200 */
[----:B------:R-:W0:Y:S01]  /*0880*/  SHFL.BFLY PT, R7, R2, 0x4, 0x1f ;  /* 0x0c801f0002077f89 */ /* 0x000e2200000e0000 */
[----:B------:R-:W-:Y:S01]  /*0890*/  FSETP.GT.AND P1, PT, |R2|, 8.50705917302346158658e+37, PT ;  /* 0x7e8000000200780b */ /* 0x000fe20003f24200 */
[----:B--2---:R-:W-:-:S03]  /*08a0*/  FMUL R27, R27, R26 ;  /* 0x0000001a1b1b7220 */ /* 0x004fc60000400000 */
[----:B------:R-:W-:Y:S02]  /*08b0*/  FSEL R29, R29, R2, P1 ;  /* 0x000000021d1d7208 */ /* 0x000fe40000800000 */
[----:B------:R-:W-:Y:S01]  /*08c0*/  FSEL R27, R27, RZ, P2 ;  /* 0x000000ff1b1b7208 */ /* 0x000fe20001000000 */
[----:B-1----:R-:W-:Y:S01]  /*08d0*/  FADD R23, -R4, R23 ;  /* 0x0000001704177221 */ /* 0x002fe20000000100 */
[----:B------:R-:W-:-:S03]  /*08e0*/  FSETP.NEU.AND P2, PT, R2, RZ, PT ;  /* 0x000000ff0200720b */ /* 0x000fc60003f4d000 */
[C---:B------:R-:W-:Y:S01]  /*08f0*/  FMUL R22, R23.reuse, R23 ;  /* 0x0000001717167220 */ /* 0x040fe20000400000 */
[----:B------:R-:W-:Y:S01]  /*0900*/  FFMA R6, R23, R27, R4 ;  /* 0x0000001b17067223 */ /* 0x000fe20000000004 */
[----:B------:R-:W-:Y:S01]  /*0910*/  @!P3 FMUL R29, R29, 16777216 ;  /* 0x4b8000001d1db820 */ /* 0x000fe20000400000 */
[----:B---3--:R-:W-:Y:S01]  /*0920*/  FADD R18, R25, R18 ;  /* 0x0000001219127221 */ /* 0x008fe20000000000 */
[----:B------:R-:W-:Y:S01]  /*0930*/  FMUL R22, R19, R22 ;  /* 0x0000001613167220 */ /* 0x000fe20000400000 */
[----:B------:R-:W-:Y:S01]  /*0940*/  @P1 FMUL R5, R5, 0.25 ;  /* 0x3e80000005051820 */ /* 0x000fe20000400000 */
[----:B------:R-:W1:Y:S01]  /*0950*/  SHFL.BFLY PT, R19, R6, 0x8, 0x1f ;  /* 0x0d001f0006137f89 */ /* 0x000e6200000e0000 */
[----:B------:R-:W2:Y:S01]  /*0960*/  MUFU.RCP R24, R29 ;  /* 0x0000001d00187308 */ /* 0x000ea20000001000 */
[----:B------:R-:W-:Y:S01]  /*0970*/  FFMA R18, R27, R22, R18 ;  /* 0x000000161b127223 */ /* 0x000fe20000000012 */
[----:B------:R-:W-:Y:S01]  /*0980*/  @!P3 FMUL R5, R5, 16777216 ;  /* 0x4b8000000505b820 */ /* 0x000fe20000400000 */
[----:B0-----:R-:W-:-:S03]  /*0990*/  FADD R4, R2, R7 ;  /* 0x0000000702047221 */ /* 0x001fc60000000000 */
[----:B------:R-:W0:Y:S01]  /*09a0*/  SHFL.BFLY PT, R23, R18, 0x8, 0x1f ;  /* 0x0d001f0012177f89 */ /* 0x000e2200000e0000 */
[C---:B------:R-:W-:Y:S01]  /*09b0*/  FMUL R27, R4.reuse, 0.25 ;  /* 0x3e800000041b7820 */ /* 0x040fe20000400000 */
[C---:B------:R-:W-:Y:S02]  /*09c0*/  FSETP.GEU.AND P3, PT, |R4|.reuse, 1.175494350822287508e-38, PT ;  /* 0x008000000400780b */ /* 0x040fe40003f6e200 */
[----:B------:R-:W-:Y:S01]  /*09d0*/  FSETP.GT.AND P1, PT, |R4|, 8.50705917302346158658e+37, PT ;  /* 0x7e8000000400780b */ /* 0x000fe20003f24200 */
[----:B--2---:R-:W-:-:S03]  /*09e0*/  FMUL R24, R24, R5 ;  /* 0x0000000518187220 */ /* 0x004fc60000400000 */
[----:B------:R-:W-:Y:S01]  /*09f0*/  FSEL R27, R27, R4, P1 ;  /* 0x000000041b1b7208 */ /* 0x000fe20000800000 */
[----:B------:R-:W2:Y:S01]  /*0a00*/  SHFL.BFLY PT, R5, R4, 0x2, 0x1f ;  /* 0x0c401f0004057f89 */ /* 0x000ea200000e0000 */
[----:B------:R-:W-:Y:S01]  /*0a10*/  FSEL R24, R24, RZ, P2 ;  /* 0x000000ff18187208 */ /* 0x000fe20001000000 */
[----:B-1----:R-:W-:-:S04]  /*0a20*/  FADD R19, -R6, R19 ;  /* 0x0000001306137221 */ /* 0x002fc80000000100 */
[----:B------:R-:W-:Y:S02]  /*0a30*/  @!P3 FMUL R27, R27, 16777216 ;  /* 0x4b8000001b1bb820 */ /* 0x000fe40000400000 */
[----:B------:R-:W-:Y:S01]  /*0a40*/  @P1 FMUL R7, R7, 0.25 ;  /* 0x3e80000007071820 */ /* 0x000fe20000400000 */
[----:B------:R-:W-:Y:S01]  /*0a50*/  FSETP.NEU.AND P2, PT, R4, RZ, PT ;  /* 0x000000ff0400720b */ /* 0x000fe20003f4d000 */
[C---:B------:R-:W-:Y:S01]  /*0a60*/  FMUL R25, R19.reuse, R19 ;  /* 0x0000001313197220 */ /* 0x040fe20000400000 */
[----:B------:R-:W-:Y:S01]  /*0a70*/  FFMA R6, R19, R24, R6 ;  /* 0x0000001813067223 */ /* 0x000fe20000000006 */
[----:B------:R-:W1:Y:S01]  /*0a80*/  MUFU.RCP R22, R27 ;  /* 0x0000001b00167308 */ /* 0x000e620000001000 */
[----:B0-----:R-:W-:Y:S01]  /*0a90*/  FADD R23, R18, R23 ;  /* 0x0000001712177221 */ /* 0x001fe20000000000 */
[----:B------:R-:W-:Y:S01]  /*0aa0*/  FMUL R25, R0, R25 ;  /* 0x0000001900197220 */ /* 0x000fe20000400000 */
[----:B------:R-:W-:Y:S01]  /*0ab0*/  @!P3 FMUL R7, R7, 16777216 ;  /* 0x4b8000000707b820 */ /* 0x000fe20000400000 */
[----:B------:R-:W0:Y:S02]  /*0ac0*/  SHFL.BFLY PT, R19, R6, 0x4, 0x1f ;  /* 0x0c801f0006137f89 */ /* 0x000e2400000e0000 */
[----:B------:R-:W-:-:S05]  /*0ad0*/  FFMA R23, R24, R25, R23 ;  /* 0x0000001918177223 */ /* 0x000fca0000000017 */
[----:B------:R-:W3:Y:S01]  /*0ae0*/  SHFL.BFLY PT, R18, R23, 0x4, 0x1f ;  /* 0x0c801f0017127f89 */ /* 0x000ee200000e0000 */
[----:B--2---:R-:W-:Y:S01]  /*0af0*/  FADD R0, R4, R5 ;  /* 0x0000000504007221 */ /* 0x004fe20000000000 */
[----:B-1----:R-:W-:-:S03]  /*0b00*/  FMUL R22, R22, R7 ;  /* 0x0000000716167220 */ /* 0x002fc60000400000 */
[C---:B------:R-:W-:Y:S01]  /*0b10*/  FMUL R29, R0.reuse, 0.25 ;  /* 0x3e800000001d7820 */ /* 0x040fe20000400000 */
[C---:B------:R-:W-:Y:S01]  /*0b20*/  FSETP.GEU.AND P3, PT, |R0|.reuse, 1.175494350822287508e-38, PT ;  /* 0x008000000000780b */ /* 0x040fe20003f6e200 */
[----:B------:R-:W1:Y:S01]  /*0b30*/  SHFL.BFLY PT, R7, R0, 0x1, 0x1f ;  /* 0x0c201f0000077f89 */ /* 0x000e6200000e0000 */
[----:B------:R-:W-:Y:S02]  /*0b40*/  FSETP.GT.AND P1, PT, |R0|, 8.50705917302346158658e+37, PT ;  /* 0x7e8000000000780b */ /* 0x000fe40003f24200 */
[----:B------:R-:W-:Y:S02]  /*0b50*/  FSEL R22, R22, RZ, P2 ;  /* 0x000000ff16167208 */ /* 0x000fe40001000000 */
[----:B------:R-:W-:Y:S01]  /*0b60*/  FSEL R29, R29, R0, P1 ;  /* 0x000000001d1d7208 */ /* 0x000fe20000800000 */
[----:B0-----:R-:W-:-:S06]  /*0b70*/  FADD R19, -R6, R19 ;  /* 0x0000001306137221 */ /* 0x001fcc0000000100 */
[----:B------:R-:W-:Y:S01]  /*0b80*/  @!P3 FMUL R29, R29, 16777216 ;  /* 0x4b8000001d1db820 */ /* 0x000fe20000400000 */
[C---:B------:R-:W-:Y:S01]  /*0b90*/  FMUL R25, R19.reuse, R19 ;  /* 0x0000001313197220 */ /* 0x040fe20000400000 */
[----:B------:R-:W-:Y:S01]  /*0ba0*/  FFMA R6, R19, R22, R6 ;  /* 0x0000001613067223 */ /* 0x000fe20000000006 */
[----:B------:R-:W-:Y:S01]  /*0bb0*/  @P1 FMUL R5, R5, 0.25 ;  /* 0x3e80000005051820 */ /* 0x000fe20000400000 */
[----:B---3--:R-:W-:Y:S01]  /*0bc0*/  FADD R23, R23, R18 ;  /* 0x0000001217177221 */ /* 0x008fe20000000000 */
[----:B------:R-:W-:Y:S01]  /*0bd0*/  FMUL R25, R2, R25 ;  /* 0x0000001902197220 */ /* 0x000fe20000400000 */
[----:B------:R-:W-:Y:S01]  /*0be0*/  FSETP.NEU.AND P1, PT, R0, RZ, PT ;  /* 0x000000ff0000720b */ /* 0x000fe20003f2d000 */
[----:B------:R-:W0:Y:S01]  /*0bf0*/  SHFL.BFLY PT, R19, R6, 0x2, 0x1f ;  /* 0x0c401f0006137f89 */ /* 0x000e2200000e0000 */
[----:B------:R-:W-:Y:S01]  /*0c00*/  @!P3 FMUL R5, R5, 16777216 ;  /* 0x4b8000000505b820 */ /* 0x000fe20000400000 */
[----:B------:R-:W-:Y:S01]  /*0c10*/  FFMA R23, R22, R25, R23 ;  /* 0x0000001916177223 */ /* 0x000fe20000000017 */
[----:B------:R-:W-:Y:S01]  /*0c20*/  ISETP.GE.AND P3, PT, R15, 0x10, PT ;  /* 0x000000100f00780c */ /* 0x000fe20003f66270 */
[----:B------:R2:W3:Y:S01]  /*0c30*/  MUFU.RCP R22, R29 ;  /* 0x0000001d00167308 */ /* 0x0004e20000001000 */
[----:B-1----:R-:W-:-:S02]  /*0c40*/  FADD R2, R0, R7 ;  /* 0x0000000700027221 */ /* 0x002fc40000000000 */
[----:B------:R-:W1:Y:S02]  /*0c50*/  SHFL.BFLY PT, R18, R23, 0x2, 0x1f ;  /* 0x0c401f0017127f89 */ /* 0x000e6400000e0000 */
[C---:B------:R-:W-:Y:S01]  /*0c60*/  FMUL R27, R2.reuse, 0.25 ;  /* 0x3e800000021b7820 */ /* 0x040fe20000400000 */
[----:B------:R-:W-:Y:S01]  /*0c70*/  FSETP.GEU.AND P2, PT, |R2|, 1.175494350822287508e-38, PT ;  /* 0x008000000200780b */ /* 0x000fe20003f4e200 */
[----:B--2---:R-:W-:-:S04]  /*0c80*/  IMAD.MOV.U32 R29, RZ, RZ, 0x4 ;  /* 0x00000004ff1d7424 */ /* 0x004fc800078e00ff */
[----:B------:R-:W-:Y:S01]  /*0c90*/  IMAD.WIDE.U32 R28, R8, R29, c[0x0][0x168] ;  /* 0x00005a00081c7625 */ /* 0x000fe200078e001d */
[----:B---3--:R-:W-:Y:S01]  /*0ca0*/  FMUL R22, R22, R5 ;  /* 0x0000000516167220 */ /* 0x008fe20000400000 */
[----:B0-----:R-:W-:-:S04]  /*0cb0*/  FADD R19, -R6, R19 ;  /* 0x0000001306137221 */ /* 0x001fc80000000100 */
[----:B------:R-:W-:Y:S02]  /*0cc0*/  FSEL R22, R22, RZ, P1 ;  /* 0x000000ff16167208 */ /* 0x000fe40000800000 */
[----:B------:R-:W-:Y:S01]  /*0cd0*/  FSETP.GT.AND P1, PT, |R2|, 8.50705917302346158658e+37, PT ;  /* 0x7e8000000200780b */ /* 0x000fe20003f24200 */
[C---:B------:R-:W-:Y:S02]  /*0ce0*/  FMUL R25, R19.reuse, R19 ;  /* 0x0000001313197220 */ /* 0x040fe40000400000 */
[----:B------:R-:W-:Y:S01]  /*0cf0*/  FFMA R5, R19, R22, R6 ;  /* 0x0000001613057223 */ /* 0x000fe20000000006 */
[----:B-1----:R-:W-:Y:S01]  /*0d00*/  FADD R23, R23, R18 ;  /* 0x0000001217177221 */ /* 0x002fe20000000000 */
[----:B------:R-:W-:Y:S01]  /*0d10*/  FMUL R25, R4, R25 ;  /* 0x0000001904197220 */ /* 0x000fe20000400000 */
[----:B------:R-:W-:Y:S02]  /*0d20*/  FSEL R27, R27, R2, P1 ;  /* 0x000000021b1b7208 */ /* 0x000fe40000800000 */
[----:B------:R-:W0:Y:S01]  /*0d30*/  SHFL.BFLY PT, R4, R5, 0x1, 0x1f ;  /* 0x0c201f0005047f89 */ /* 0x000e2200000e0000 */
[----:B------:R-:W-:Y:S01]  /*0d40*/  FFMA R23, R22, R25, R23 ;  /* 0x0000001916177223 */ /* 0x000fe20000000017 */
[----:B------:R-:W-:Y:S01]  /*0d50*/  SHF.R.U32.HI R19, RZ, 0x3, R15 ;  /* 0x00000003ff137819 */ /* 0x000fe2000001160f */
[----:B------:R-:W-:-:S02]  /*0d60*/  @!P2 FMUL R27, R27, 16777216 ;  /* 0x4b8000001b1ba820 */ /* 0x000fc40000400000 */
[----:B------:R-:W-:Y:S01]  /*0d70*/  @P1 FMUL R7, R7, 0.25 ;  /* 0x3e80000007071820 */ /* 0x000fe20000400000 */
[----:B------:R-:W1:Y:S01]  /*0d80*/  SHFL.BFLY PT, R6, R23, 0x1, 0x1f ;  /* 0x0c201f0017067f89 */ /* 0x000e6200000e0000 */
[----:B------:R-:W2:Y:S01]  /*0d90*/  MUFU.RCP R18, R27 ;  /* 0x0000001b00127308 */ /* 0x000ea20000001000 */
[----:B------:R-:W-:Y:S01]  /*0da0*/  FSETP.NEU.AND P1, PT, R2, RZ, PT ;  /* 0x000000ff0200720b */ /* 0x000fe20003f2d000 */
[----:B------:R-:W-:Y:S01]  /*0db0*/  @!P2 FMUL R7, R7, 16777216 ;  /* 0x4b8000000707a820 */ /* 0x000fe20000400000 */
[----:B------:R-:W-:-:S05]  /*0dc0*/  LOP3.LUT R19, R19, 0x3c, RZ, 0xc0, !PT ;  /* 0x0000003c13137812 */ /* 0x000fca00078ec0ff */
[----:B------:R-:W-:Y:S01]  /*0dd0*/  @!P4 STS [R19+0x80], R2 ;  /* 0x000080021300c388 */ /* 0x000fe20000000800 */
[----:B--2---:R-:W-:Y:S01]  /*0de0*/  FMUL R18, R18, R7 ;  /* 0x0000000712127220 */ /* 0x004fe20000400000 */
[----:B0-----:R-:W-:-:S04]  /*0df0*/  FADD R4, -R5, R4 ;  /* 0x0000000405047221 */ /* 0x001fc80000000100 */
[----:B------:R-:W-:Y:S01]  /*0e00*/  FMUL R7, R4, R4 ;  /* 0x0000000404077220 */ /* 0x000fe20000400000 */
[----:B------:R-:W-:Y:S01]  /*0e10*/  FSEL R18, R18, RZ, P1 ;  /* 0x000000ff12127208 */ /* 0x000fe20000800000 */
[----:B-1----:R-:W-:Y:S02]  /*0e20*/  FADD R23, R23, R6 ;  /* 0x0000000617177221 */ /* 0x002fe40000000000 */
[----:B------:R-:W-:Y:S02]  /*0e30*/  FMUL R7, R0, R7 ;  /* 0x0000000700077220 */ /* 0x000fe40000400000 */
[----:B------:R-:W-:Y:S02]  /*0e40*/  FFMA R4, R4, R18, R5 ;  /* 0x0000001204047223 */ /* 0x000fe40000000005 */
[----:B------:R-:W-:-:S03]  /*0e50*/  FFMA R18, R18, R7, R23 ;  /* 0x0000000712127223 */ /* 0x000fc60000000017 */
[----:B------:R-:W-:Y:S04]  /*0e60*/  @!P4 STS [R19], R4 ;  /* 0x000000041300c388 */ /* 0x000fe80000000800 */
[----:B------:R-:W-:Y:S04]  /*0e70*/  @!P4 STS [R19+0x40], R18 ;  /* 0x000040121300c388 */ /* 0x000fe80000000800 */
[----:B------:R-:W-:Y:S06]  /*0e80*/  BAR.SYNC.DEFER_BLOCKING 0x0 ;  /* 0x0000000000007b1d */ /* 0x000fec0000010000 */
[----:B------:R-:W0:Y:S04]  /*0e90*/  @!P3 LDS R10, [R15.X4+0x80] ;  /* 0x000080000f0ab984 */ /* 0x000e280000004800 */
[----:B------:R-:W1:Y:S04]  /*0ea0*/  @!P3 LDS R9, [R15.X4] ;  /* 0x000000000f09b984 */ /* 0x000e680000004800 */
[----:B------:R-:W2:Y:S04]  /*0eb0*/  @!P3 LDS R11, [R15.X4+0x40] ;  /* 0x000040000f0bb984 */ /* 0x000ea80000004800 */
[----:B0-----:R-:W0:Y:S04]  /*0ec0*/  SHFL.BFLY PT, R5, R10, 0x8, 0x1f ;  /* 0x0d001f000a057f89 */ /* 0x001e2800000e0000 */
[----:B-1----:R-:W1:Y:S04]  /*0ed0*/  SHFL.BFLY PT, R4, R9, 0x8, 0x1f ;  /* 0x0d001f0009047f89 */ /* 0x002e6800000e0000 */
[----:B--2---:R-:W2:Y:S01]  /*0ee0*/  SHFL.BFLY PT, R6, R11, 0x8, 0x1f ;  /* 0x0d001f000b067f89 */ /* 0x004ea200000e0000 */
[----:B0-----:R-:W-:-:S04]  /*0ef0*/  FADD R0, R10, R5 ;  /* 0x000000050a007221 */ /* 0x001fc80000000000 */
[C---:B------:R-:W-:Y:S01]  /*0f00*/  FMUL R7, R0.reuse, 0.25 ;  /* 0x3e80000000077820 */ /* 0x040fe20000400000 */
[C---:B------:R-:W-:Y:S01]  /*0f10*/  FSETP.GEU.AND P2, PT, |R0|.reuse, 1.175494350822287508e-38, PT ;  /* 0x008000000000780b */ /* 0x040fe20003f4e200 */
[----:B------:R-:W0:Y:S01]  /*0f20*/  SHFL.BFLY PT, R23, R0, 0x4, 0x1f ;  /* 0x0c801f0000177f89 */ /* 0x000e2200000e0000 */
[----:B------:R-:W-:Y:S01]  /*0f30*/  FSETP.GT.AND P1, PT, |R0|, 8.50705917302346158658e+37, PT ;  /* 0x7e8000000000780b */ /* 0x000fe20003f24200 */
[----:B-1----:R-:W-:Y:S01]  /*0f40*/  FADD R4, -R9, R4 ;  /* 0x0000000409047221 */ /* 0x002fe20000000100 */
[----:B--2---:R-:W-:Y:S02]  /*0f50*/  FADD R11, R11, R6 ;  /* 0x000000060b0b7221 */ /* 0x004fe40000000000 */
[----:B------:R-:W-:-:S07]  /*0f60*/  FSEL R7, R7, R0, P1 ;  /* 0x0000000007077208 */ /* 0x000fce0000800000 */
[----:B------:R-:W-:Y:S02]  /*0f70*/  @!P2 FMUL R7, R7, 16777216 ;  /* 0x4b8000000707a820 */ /* 0x000fe40000400000 */
[----:B------:R-:W-:Y:S02]  /*0f80*/  @P1 FMUL R5, R5, 0.25 ;  /* 0x3e80000005051820 */ /* 0x000fe40000400000 */
[----:B------:R1:W2:Y:S02]  /*0f90*/  MUFU.RCP R18, R7 ;  /* 0x0000000700127308 */ /* 0x0002a40000001000 */
[----:B------:R-:W-:Y:S01]  /*0fa0*/  @!P2 FMUL R5, R5, 16777216 ;  /* 0x4b8000000505a820 */ /* 0x000fe20000400000 */
[C---:B------:R-:W-:Y:S01]  /*0fb0*/  FSETP.NEU.AND P2, PT, R0.reuse, RZ, PT ;  /* 0x000000ff0000720b */ /* 0x040fe20003f4d000 */
[----:B0-----:R-:W-:Y:S01]  /*0fc0*/  FADD R2, R0, R23 ;  /* 0x0000001700027221 */ /* 0x001fe20000000000 */
[----:B-1----:R-:W-:-:S03]  /*0fd0*/  FMUL R7, R4, R4 ;  /* 0x0000000404077220 */ /* 0x002fc60000400000 */
[C---:B------:R-:W-:Y:S01]  /*0fe0*/  FMUL R19, R2.reuse, 0.25 ;  /* 0x3e80000002137820 */ /* 0x040fe20000400000 */
[----:B------:R-:W-:Y:S01]  /*0ff0*/  FSETP.GEU.AND P5, PT, |R2|, 1.175494350822287508e-38, PT ;  /* 0x008000000200780b */ /* 0x000fe20003fae200 */
[----:B------:R-:W-:Y:S01]  /*1000*/  FMUL R7, R10, R7 ;  /* 0x000000070a077220 */ /* 0x000fe20000400000 */
[----:B------:R-:W-:Y:S01]  /*1010*/  FSETP.GT.AND P1, PT, |R2|, 8.50705917302346158658e+37, PT ;  /* 0x7e8000000200780b */ /* 0x000fe20003f24200 */
[----:B--2---:R-:W-:Y:S02]  /*1020*/  FMUL R18, R18, R5 ;  /* 0x0000000512127220 */ /* 0x004fe40000400000 */
[----:B------:R-:W0:Y:S01]  /*1030*/  SHFL.BFLY PT, R5, R2, 0x2, 0x1f ;  /* 0x0c401f0002057f89 */ /* 0x000e2200000e0000 */
[----:B------:R-:W-:Y:S02]  /*1040*/  FSEL R19, R19, R2, P1 ;  /* 0x0000000213137208 */ /* 0x000fe40000800000 */
[----:B------:R-:W-:Y:S02]  /*1050*/  FSEL R18, R18, RZ, P2 ;  /* 0x000000ff12127208 */ /* 0x000fe40001000000 */
[----:B------:R-:W-:-:S03]  /*1060*/  FSETP.NEU.AND P2, PT, R2, RZ, PT ;  /* 0x000000ff0200720b */ /* 0x000fc60003f4d000 */
[----:B------:R-:W-:Y:S01]  /*1070*/  FFMA R9, R4, R18, R9 ;  /* 0x0000001204097223 */ /* 0x000fe20000000009 */
[----:B------:R-:W-:Y:S01]  /*1080*/  @!P5 FMUL R19, R19, 16777216 ;  /* 0x4b8000001313d820 */ /* 0x000fe20000400000 */
[----:B------:R-:W-:Y:S01]  /*1090*/  FFMA R11, R18, R7, R11 ;  /* 0x00000007120b7223 */ /* 0x000fe2000000000b */
[----:B------:R-:W-:Y:S02]  /*10a0*/  @P1 FMUL R23, R23, 0.25 ;  /* 0x3e80000017171820 */ /* 0x000fe40000400000 */
[----:B------:R-:W1:Y:S01]  /*10b0*/  SHFL.BFLY PT, R6, R9, 0x4, 0x1f ;  /* 0x0c801f0009067f89 */ /* 0x000e6200000e0000 */
[----:B------:R-:W2:Y:S01]  /*10c0*/  MUFU.RCP R18, R19 ;  /* 0x0000001300127308 */ /* 0x000ea20000001000 */
[----:B------:R-:W-:Y:S02]  /*10d0*/  @!P5 FMUL R23, R23, 16777216 ;  /* 0x4b8000001717d820 */ /* 0x000fe40000400000 */
[----:B------:R-:W3:Y:S01]  /*10e0*/  SHFL.BFLY PT, R10, R11, 0x4, 0x1f ;  /* 0x0c801f000b0a7f89 */ /* 0x000ee200000e0000 */
[----:B0-----:R-:W-:-:S05]  /*10f0*/  FADD R4, R2, R5 ;  /* 0x0000000502047221 */ /* 0x001fca0000000000 */
[----:B------:R-:W-:Y:S01]  /*1100*/  FSETP.GEU.AND P5, PT, |R4|, 1.175494350822287508e-38, PT ;  /* 0x008000000400780b */ /* 0x000fe20003fae200 */
[----:B--2---:R-:W-:Y:S01]  /*1110*/  FMUL R18, R18, R23 ;  /* 0x0000001712127220 */ /* 0x004fe20000400000 */
[C---:B------:R-:W-:Y:S01]  /*1120*/  FMUL R23, R4.reuse, 0.25 ;  /* 0x3e80000004177820 */ /* 0x040fe20000400000 */
[----:B------:R-:W-:Y:S01]  /*1130*/  FSETP.GT.AND P1, PT, |R4|, 8.50705917302346158658e+37, PT ;  /* 0x7e8000000400780b */ /* 0x000fe20003f24200 */
[----:B------:R-:W0:Y:S02]  /*1140*/  SHFL.BFLY PT, R7, R4, 0x1, 0x1f ;  /* 0x0c201f0004077f89 */ /* 0x000e2400000e0000 */
[----:B------:R-:W-:Y:S01]  /*1150*/  FSEL R18, R18, RZ, P2 ;  /* 0x000000ff12127208 */ /* 0x000fe20001000000 */
[----:B-1----:R-:W-:Y:S01]  /*1160*/  FADD R6, -R9, R6 ;  /* 0x0000000609067221 */ /* 0x002fe20000000100 */
[----:B------:R-:W-:-:S03]  /*1170*/  FSEL R23, R23, R4, P1 ;  /* 0x0000000417177208 */ /* 0x000fc60000800000 */
[C---:B------:R-:W-:Y:S01]  /*1180*/  FMUL R19, R6.reuse, R6 ;  /* 0x0000000606137220 */ /* 0x040fe20000400000 */
[----:B------:R-:W-:Y:S01]  /*1190*/  FFMA R6, R6, R18, R9 ;  /* 0x0000001206067223 */ /* 0x000fe20000000009 */
[----:B---3--:R-:W-:Y:S01]  /*11a0*/  FADD R11, R11, R10 ;  /* 0x0000000a0b0b7221 */ /* 0x008fe20000000000 */
[----:B------:R-:W-:Y:S01]  /*11b0*/  @!P5 FMUL R23, R23, 16777216 ;  /* 0x4b8000001717d820 */ /* 0x000fe20000400000 */
[----:B------:R-:W-:Y:S01]  /*11c0*/  FMUL R19, R0, R19 ;  /* 0x0000001300137220 */ /* 0x000fe20000400000 */
[----:B------:R-:W-:Y:S01]  /*11d0*/  @P1 FMUL R5, R5, 0.25 ;  /* 0x3e80000005051820 */ /* 0x000fe20000400000 */
[----:B------:R-:W1:Y:S01]  /*11e0*/  SHFL.BFLY PT, R9, R6, 0x2, 0x1f ;  /* 0x0c401f0006097f89 */ /* 0x000e6200000e0000 */
[----:B------:R-:W-:Y:S01]  /*11f0*/  FSETP.NEU.AND P1, PT, R4, RZ, PT ;  /* 0x000000ff0400720b */ /* 0x000fe20003f2d000 */
[----:B------:R-:W-:Y:S01]  /*1200*/  FFMA R11, R18, R19, R11 ;  /* 0x00000013120b7223 */ /* 0x000fe2000000000b */
[----:B------:R-:W-:Y:S01]  /*1210*/  @!P5 FMUL R5, R5, 16777216 ;  /* 0x4b8000000505d820 */ /* 0x000fe20000400000 */
[----:B------:R-:W2:Y:S03]  /*1220*/  MUFU.RCP R18, R23 ;  /* 0x0000001700127308 */ /* 0x000ea60000001000 */
[----:B------:R-:W3:Y:S01]  /*1230*/  SHFL.BFLY PT, R10, R11, 0x2, 0x1f ;  /* 0x0c401f000b0a7f89 */ /* 0x000ee200000e0000 */
[----:B0-----:R-:W-:-:S04]  /*1240*/  FADD R0, R4, R7 ;  /* 0x0000000704007221 */ /* 0x001fc80000000000 */
[C---:B------:R-:W-:Y:S01]  /*1250*/  FMUL R19, R0.reuse, 0.25 ;  /* 0x3e80000000137820 */ /* 0x040fe20000400000 */
[----:B------:R-:W-:Y:S01]  /*1260*/  FSETP.GEU.AND P2, PT, |R0|, 1.175494350822287508e-38, PT ;  /* 0x008000000000780b */ /* 0x000fe20003f4e200 */
[----:B--2---:R-:W-:Y:S01]  /*1270*/  FMUL R18, R18, R5 ;  /* 0x0000000512127220 */ /* 0x004fe20000400000 */
[----:B-1----:R-:W-:-:S04]  /*1280*/  FADD R9, -R6, R9 ;  /* 0x0000000906097221 */ /* 0x002fc80000000100 */
[----:B------:R-:W-:Y:S02]  /*1290*/  FSEL R18, R18, RZ, P1 ;  /* 0x000000ff12127208 */ /* 0x000fe40000800000 */
[----:B------:R-:W-:Y:S01]  /*12a0*/  FSETP.GT.AND P1, PT, |R0|, 8.50705917302346158658e+37, PT ;  /* 0x7e8000000000780b */ /* 0x000fe20003f24200 */
[C---:B------:R-:W-:Y:S02]  /*12b0*/  FMUL R5, R9.reuse, R9 ;  /* 0x0000000909057220 */ /* 0x040fe40000400000 */
[----:B------:R-:W-:Y:S01]  /*12c0*/  FFMA R6, R9, R18, R6 ;  /* 0x0000001209067223 */ /* 0x000fe20000000006 */
[----:B---3--:R-:W-:Y:S01]  /*12d0*/  FADD R11, R11, R10 ;  /* 0x0000000a0b0b7221 */ /* 0x008fe20000000000 */
[----:B------:R-:W-:Y:S01]  /*12e0*/  FMUL R5, R2, R5 ;  /* 0x0000000502057220 */ /* 0x000fe20000400000 */
[----:B------:R-:W-:Y:S02]  /*12f0*/  FSEL R19, R19, R0, P1 ;  /* 0x0000000013137208 */ /* 0x000fe40000800000 */
[----:B------:R-:W0:Y:S01]  /*1300*/  SHFL.BFLY PT, R9, R6, 0x1, 0x1f ;  /* 0x0c201f0006097f89 */ /* 0x000e2200000e0000 */
[----:B------:R-:W-:-:S02]  /*1310*/  FFMA R5, R18, R5, R11 ;  /* 0x0000000512057223 */ /* 0x000fc4000000000b */
[----:B------:R-:W-:Y:S02]  /*1320*/  @!P2 FMUL R19, R19, 16777216 ;  /* 0x4b8000001313a820 */ /* 0x000fe40000400000 */
[----:B------:R-:W-:Y:S01]  /*1330*/  @P1 FMUL R7, R7, 0.25 ;  /* 0x3e80000007071820 */ /* 0x000fe20000400000 */
[----:B------:R-:W1:Y:S01]  /*1340*/  SHFL.BFLY PT, R2, R5, 0x1, 0x1f ;  /* 0x0c201f0005027f89 */ /* 0x000e6200000e0000 */
[----:B------:R2:W3:Y:S01]  /*1350*/  MUFU.RCP R10, R19 ;  /* 0x00000013000a7308 */ /* 0x0004e20000001000 */
[----:B------:R-:W-:Y:S01]  /*1360*/  LOP3.LUT P1, RZ, R15, 0xf, RZ, 0xc0, !PT ;  /* 0x0000000f0fff7812 */ /* 0x000fe2000782c0ff */
[----:B------:R-:W-:Y:S01]  /*1370*/  @!P2 FMUL R7, R7, 16777216 ;  /* 0x4b8000000707a820 */ /* 0x000fe20000400000 */
[----:B------:R-:W-:Y:S02]  /*1380*/  FSETP.NEU.AND P2, PT, R0, RZ, PT ;  /* 0x000000ff0000720b */ /* 0x000fe40003f4d000 */
[----:B------:R-:W-:Y:S01]  /*1390*/  ISETP.LT.AND P1, PT, R15, 0x10, !P1 ;  /* 0x000000100f00780c */ /* 0x000fe20004f21270 */
[----:B--2---:R-:W-:Y:S01]  /*13a0*/  IMAD.WIDE.U32 R18, R8, R21, c[0x0][0x170] ;  /* 0x00005c0008127625 */ /* 0x004fe200078e0015 */
[----:B---3--:R-:W-:Y:S01]  /*13b0*/  FMUL R10, R10, R7 ;  /* 0x000000070a0a7220 */ /* 0x008fe20000400000 */
[----:B0-----:R-:W-:-:S10]  /*13c0*/  FADD R9, -R6, R9 ;  /* 0x0000000906097221 */ /* 0x001fd40000000100 */
[----:B------:R-:W-:Y:S01]  /*13d0*/  @P1 STS [R15.X4+0x80], R0 ;  /* 0x000080000f001388 */ /* 0x000fe20000004800 */
[----:B------:R-:W-:Y:S01]  /*13e0*/  FMUL R11, R9, R9 ;  /* 0x00000009090b7220 */ /* 0x000fe20000400000 */
[----:B------:R-:W-:Y:S01]  /*13f0*/  FSEL R10, R10, RZ, P2 ;  /* 0x000000ff0a0a7208 */ /* 0x000fe20001000000 */
[----:B-1----:R-:W-:Y:S02]  /*1400*/  FADD R7, R5, R2 ;  /* 0x0000000205077221 */ /* 0x002fe40000000000 */
[----:B------:R-:W-:Y:S02]  /*1410*/  FMUL R11, R4, R11 ;  /* 0x0000000b040b7220 */ /* 0x000fe40000400000 */
[----:B------:R-:W-:Y:S02]  /*1420*/  FFMA R2, R9, R10, R6 ;  /* 0x0000000a09027223 */ /* 0x000fe40000000006 */
[----:B------:R-:W-:-:S03]  /*1430*/  FFMA R30, R10, R11, R7 ;  /* 0x0000000b0a1e7223 */ /* 0x000fc60000000007 */
[----:B------:R-:W-:Y:S04]  /*1440*/  @P1 STS [R15.X4], R2 ;  /* 0x000000020f001388 */ /* 0x000fe80000004800 */
[----:B------:R-:W-:Y:S04]  /*1450*/  @P1 STS [R15.X4+0x40], R30 ;  /* 0x0000401e0f001388 */ /* 0x000fe80000004800 */
[----:B------:R-:W-:Y:S01]  /*1460*/  BAR.SYNC.DEFER_BLOCKING 0x0 ;  /* 0x0000000000007b1d */ /* 0x000fe20000010000 */
[----:B------:R-:W-:Y:S01]  /*1470*/  PLOP3.LUT P2, PT, PT, PT, UP0, 0x80, 0x0 ;  /* 0x000000000000781c */ /* 0x000fe20003f4f008 */
[----:B------:R-:W-:-:S04]  /*1480*/  CS2R R24, SRZ ;  /* 0x0000000000187805 */ /* 0x000fc8000001ff00 */
[----:B------:R-:W2:Y:S04]  /*1490*/  LDG.E.EL.64 R26, [R18.64+0x1800] ;  /* 0x0018000c121a7981 */ /* 0x000ea8000c2e1b00 */
[----:B------:R-:W3:Y:S04]  /*14a0*/  LDG.E.EL.64 R22, [R18.64] ;  /* 0x0000000c12167981 */ /* 0x000ee8000c2e1b00 */
[----:B------:R-:W4:Y:S04]  /*14b0*/  LDG.E.EL.128 R8, [R28.64] ;  /* 0x0000000c1c087981 */ /* 0x000f28000c2e1d00 */
[----:B------:R-:W5:Y:S04]  /*14c0*/  LDG.E.EL.128 R4, [R28.64+0x3000] ;  /* 0x0030000c1c047981 */ /* 0x000f68000c2e1d00 */
[----:B------:R3:W5:Y:S04]  /*14d0*/  @!P2 LDG.E.EF.64 R24, [R12.64] ;  /* 0x0000000c0c18a981 */ /* 0x000768000c0e1b00 */
[----:B------:R-:W0:Y:S04]  /*14e0*/  LDS R2, [0x40] ;  /* 0x00004000ff027984 */ /* 0x000e280000000800 */
[----:B------:R-:W1:Y:S01]  /*14f0*/  LDS R0, [RZ] ;  /* 0x00000000ff007984 */ /* 0x000e620000000800 */
[----:B------:R-:W-:Y:S01]  /*1500*/  IMAD.MOV.U32 R35, RZ, RZ, 0x39aaaaab ;  /* 0x39aaaaabff237424 */ /* 0x000fe200078e00ff */
[----:B------:R-:W-:-:S02]  /*1510*/  ISETP.GE.U32.AND P2, PT, R20, 0xc00, PT ;  /* 0x00000c001400780c */ /* 0x000fc40003f46070 */
[----:B------:R-:W-:Y:S01]  /*1520*/  PLOP3.LUT P5, PT, PT, PT, UP0, 0x80, 0x0 ;  /* 0x000000000000781c */ /* 0x000fe20003faf008 */
[----:B0-----:R-:W-:-:S06]  /*1530*/  FFMA R2, R2, R35, 9.9999999747524270788e-07 ;  /* 0x358637bd02027423 */ /* 0x001fcc0000000023 */
[----:B------:R-:W0:Y:S01]  /*1540*/  MUFU.RSQ R2, R2 ;  /* 0x0000000200027308 */ /* 0x000e220000001400 */
[----:B------:R-:W-:Y:S01]  /*1550*/  ISETP.GE.U32.AND.EX P2, PT, RZ, RZ, PT, P2 ;  /* 0x000000ffff00720c */ /* 0x000fe20003f46120 */
[----:B------:R-:W-:Y:S02]  /*1560*/  UMOV UR4, UR12 ;  /* 0x0000000c00047c82 */ /* 0x000fe40008000000 */
[----:B------:R-:W-:Y:S01]  /*1570*/  UMOV UR5, UR13 ;  /* 0x0000000d00057c82 */ /* 0x000fe20008000000 */
[C---:B--2---:R-:W-:Y:S01]  /*1580*/  IMAD.U32 R33, R27.reuse, 0x10000, RZ ;  /* 0x000100001b217824 */ /* 0x044fe200078e00ff */
[----:B------:R-:W-:Y:S02]  /*1590*/  PRMT R27, R27, 0x7632, R27 ;  /* 0x000076321b1b7816 */ /* 0x000fe4000000001b */
[C---:B---3--:R-:W-:Y:S01]  /*15a0*/  PRMT R12, R22.reuse, 0x7632, R12 ;  /* 0x00007632160c7816 */ /* 0x048fe2000000000c */
[----:B------:R-:W-:Y:S02]  /*15b0*/  IMAD.U32 R13, R22, 0x10000, RZ ;  /* 0x00010000160d7824 */ /* 0x000fe400078e00ff */
[----:B------:R-:W-:-:S02]  /*15c0*/  IMAD.U32 R20, R27, 0x10000, RZ ;  /* 0x000100001b147824 */ /* 0x000fc400078e00ff */
[C---:B------:R-:W-:Y:S01]  /*15d0*/  IMAD.U32 R27, R23.reuse, 0x10000, RZ ;  /* 0x00010000171b7824 */ /* 0x040fe200078e00ff */
[----:B------:R-:W-:Y:S01]  /*15e0*/  PRMT R23, R23, 0x7632, R23 ;  /* 0x0000763217177816 */ /* 0x000fe20000000017 */
[----:B------:R-:W-:Y:S01]  /*15f0*/  IMAD.U32 R12, R12, 0x10000, RZ ;  /* 0x000100000c0c7824 */ /* 0x000fe200078e00ff */
[----:B----4-:R-:W-:Y:S01]  /*1600*/  FADD R8, R8, R13 ;  /* 0x0000000d08087221 */ /* 0x010fe20000000000 */
[----:B------:R-:W-:Y:S01]  /*1610*/  IMAD.U32 R31, R26, 0x10000, RZ ;  /* 0x000100001a1f7824 */ /* 0x000fe200078e00ff */
[----:B-----5:R-:W-:Y:S01]  /*1620*/  FADD R7, R7, R20 ;  /* 0x0000001407077221 */ /* 0x020fe20000000000 */
[----:B------:R-:W-:Y:S01]  /*1630*/  FADD R9, R9, R12 ;  /* 0x0000000c09097221 */ /* 0x000fe20000000000 */
[----:B------:R-:W-:Y:S01]  /*1640*/  IMAD.U32 R13, R24, 0x10000, RZ ;  /* 0x00010000180d7824 */ /* 0x000fe200078e00ff */
[----:B------:R-:W-:Y:S01]  /*1650*/  PRMT R26, R26, 0x7632, R26 ;  /* 0x000076321a1a7816 */ /* 0x000fe2000000001a */
[----:B------:R-:W-:Y:S01]  /*1660*/  IMAD.U32 R20, R23, 0x10000, RZ ;  /* 0x0001000017147824 */ /* 0x000fe200078e00ff */
[----:B------:R-:W-:-:S02]  /*1670*/  PRMT R24, R24, 0x7632, R24 ;  /* 0x0000763218187816 */ /* 0x000fc40000000018 */
[----:B------:R-:W-:Y:S01]  /*1680*/  PRMT R12, R25, 0x7632, R12 ;  /* 0x00007632190c7816 */ /* 0x000fe2000000000c */
[----:B------:R-:W-:Y:S01]  /*1690*/  FADD R4, R4, R31 ;  /* 0x0000001f04047221 */ /* 0x000fe20000000000 */
[----:B-1----:R-:W-:Y:S01]  /*16a0*/  FADD R13, -R0, R13 ;  /* 0x0000000d000d7221 */ /* 0x002fe20000000100 */
[----:B------:R-:W-:Y:S01]  /*16b0*/  FADD R20, R11, R20 ;  /* 0x000000140b147221 */ /* 0x000fe20000000000 */
[----:B------:R-:W-:Y:S02]  /*16c0*/  IMAD.U32 R26, R26, 0x10000, RZ ;  /* 0x000100001a1a7824 */ /* 0x000fe400078e00ff */
[----:B------:R-:W-:Y:S02]  /*16d0*/  IMAD.U32 R25, R25, 0x10000, RZ ;  /* 0x0001000019197824 */ /* 0x000fe400078e00ff */
[----:B------:R-:W-:Y:S02]  /*16e0*/  IMAD.U32 R11, R24, 0x10000, RZ ;  /* 0x00010000180b7824 */ /* 0x000fe400078e00ff */
[----:B------:R-:W-:Y:S01]  /*16f0*/  IMAD.U32 R23, R12, 0x10000, RZ ;  /* 0x000100000c177824 */ /* 0x000fe200078e00ff */
[----:B------:R-:W-:Y:S01]  /*1700*/  FADD R4, R4, 1 ;  /* 0x3f80000004047421 */ /* 0x000fe20000000000 */
[----:B0-----:R-:W-:Y:S01]  /*1710*/  FMUL R13, R2, R13 ;  /* 0x0000000d020d7220 */ /* 0x001fe20000400000 */
[----:B------:R-:W-:Y:S01]  /*1720*/  FADD R6, R6, R33 ;  /* 0x0000002106067221 */ /* 0x000fe20000000000 */
[----:B------:R-:W-:Y:S01]  /*1730*/  FADD R5, R5, R26 ;  /* 0x0000001a05057221 */ /* 0x000fe20000000000 */
[C---:B------:R-:W-:Y:S01]  /*1740*/  FADD R25, -R0.reuse, R25 ;  /* 0x0000001900197221 */ /* 0x040fe20000000100 */
[C---:B------:R-:W-:Y:S01]  /*1750*/  FADD R11, -R0.reuse, R11 ;  /* 0x0000000b000b7221 */ /* 0x040fe20000000100 */
[----:B------:R-:W-:Y:S01]  /*1760*/  FADD R23, -R0, R23 ;  /* 0x0000001700177221 */ /* 0x000fe20000000100 */
[----:B------:R-:W-:Y:S01]  /*1770*/  FFMA R28, R13, R4, R8 ;  /* 0x000000040d1c7223 */ /* 0x000fe20000000008 */
[----:B------:R-:W-:Y:S01]  /*1780*/  FADD R10, R10, R27 ;  /* 0x0000001b0a0a7221 */ /* 0x000fe20000000000 */
[----:B------:R-:W-:Y:S01]  /*1790*/  FADD R6, R6, 1 ;  /* 0x3f80000006067421 */ /* 0x000fe20000000000 */
[C---:B------:R-:W-:Y:S01]  /*17a0*/  FMUL R25, R2.reuse, R25 ;  /* 0x0000001902197220 */ /* 0x040fe20000400000 */
[----:B------:R-:W-:Y:S01]  /*17b0*/  FADD R5, R5, 1 ;  /* 0x3f80000005057421 */ /* 0x000fe20000000000 */
[----:B------:R-:W-:Y:S01]  /*17c0*/  FADD R30, R7, 1 ;  /* 0x3f800000071e7421 */ /* 0x000fe20000000000 */
[C---:B------:R-:W-:Y:S01]  /*17d0*/  FMUL R4, R2.reuse, R11 ;  /* 0x0000000b02047220 */ /* 0x040fe20000400000 */
[----:B------:R-:W-:Y:S01]  /*17e0*/  FMUL R23, R2, R23 ;  /* 0x0000001702177220 */ /* 0x000fe20000400000 */
[----:B------:R-:W-:-:S02]  /*17f0*/  FFMA R29, R25, R6, R10 ;  /* 0x00000006191d7223 */ /* 0x000fc4000000000a */
[----:B------:R-:W-:Y:S01]  /*1800*/  FFMA R31, R4, R5, R9 ;  /* 0x00000005041f7223 */ /* 0x000fe20000000009 */
[----:B------:R-:W-:Y:S01]  /*1810*/  FFMA R30, R23, R30, R20 ;  /* 0x0000001e171e7223 */ /* 0x000fe20000000014 */
[----:B------:R-:W-:Y:S01]  /*1820*/  IMAD.MOV.U32 R6, RZ, RZ, 0x2 ;  /* 0x00000002ff067424 */ /* 0x000fe200078e00ff */
[----:B------:R-:W-:Y:S01]  /*1830*/  CS2R R12, SRZ ;  /* 0x00000000000c7805 */ /* 0x000fe2000001ff00 */
[----:B------:R-:W-:Y:S01]  /*1840*/  IMAD.WIDE R20, R14, R21, c[0x0][0x178] ;  /* 0x00005e000e147625 */ /* 0x000fe200078e0215 */
[----:B------:R-:W-:Y:S02]  /*1850*/  F2FP.BF16.PACK_AB R8, R31, R28 ;  /* 0x0000001c1f08723e */ /* 0x000fe400000010ff */
[----:B------:R-:W-:Y:S01]  /*1860*/  F2FP.BF16.PACK_AB R9, R30, R29 ;  /* 0x0000001d1e09723e */ /* 0x000fe200000010ff */
[----:B------:R-:W-:-:S04]  /*1870*/  IMAD.WIDE R6, R3, R6, c[0x0][0x160] ;  /* 0x0000580003067625 */ /* 0x000fc800078e0206 */
[----:B------:R0:W-:Y:S01]  /*1880*/  @!P5 STG.E.64 [R20.64], R8 ;  /* 0x000000081400d986 */ /* 0x0001e2000c101b04 */
[----:B------:R-:W-:-:S03]  /*1890*/  IMAD.SHL.U32 R5, R15, 0x4, RZ ;  /* 0x000000040f057824 */ /* 0x000fc600078e00ff */
[----:B------:R1:W2:Y:S01]  /*18a0*/  @P0 LDG.E.EF.64 R12, [R6.64] ;  /* 0x00000004060c0981 */ /* 0x0002a2000c0e1b00 */
[----:B------:R-:W-:Y:S01]  /*18b0*/  CS2R R22, SRZ ;  /* 0x0000000000167805 */ /* 0x000fe2000001ff00 */
[----:B------:R-:W-:Y:S01]  /*18c0*/  CS2R R24, SRZ ;  /* 0x0000000000187805 */ /* 0x000fe2000001ff00 */
[----:B------:R-:W-:Y:S01]  /*18d0*/  LOP3.LUT R26, R5, 0x7fc, RZ, 0xc0, !PT ;  /* 0x000007fc051a7812 */ /* 0x000fe200078ec0ff */
[----:B------:R-:W-:Y:S01]  /*18e0*/  IMAD.MOV.U32 R27, RZ, RZ, 0x4 ;  /* 0x00000004ff1b7424 */ /* 0x000fe200078e00ff */
[----:B------:R-:W-:Y:S02]  /*18f0*/  CS2R R4, SRZ ;  /* 0x0000000000047805 */ /* 0x000fe4000001ff00 */
[----:B------:R2:W3:Y:S01]  /*1900*/  @!P2 LDG.E.EL.64 R22, [R18.64+0x2800] ;  /* 0x002800041216a981 */ /* 0x0004e2000c2e1b00 */
[----:B------:R-:W-:Y:S01]  /*1910*/  IMAD.WIDE.U32 R26, R26, R27, c[0x0][0x168] ;  /* 0x00005a001a1a7625 */ /* 0x000fe200078e001b */
[----:B-1----:R-:W-:Y:S02]  /*1920*/  CS2R R6, SRZ ;  /* 0x0000000000067805 */ /* 0x002fe4000001ff00 */
[----:B------:R2:W4:Y:S01]  /*1930*/  @!P2 LDG.E.EL.64 R24, [R18.64+0x1000] ;  /* 0x001000041218a981 */ /* 0x000522000c2e1b00 */
[----:B0-----:R-:W-:Y:S01]  /*1940*/  CS2R R8, SRZ ;  /* 0x0000000000087805 */ /* 0x001fe2000001ff00 */
[----:B------:R-:W-:-:S02]  /*1950*/  CS2R R10, SRZ ;  /* 0x00000000000a7805 */ /* 0x000fc4000001ff00 */
[----:B------:R0:W5:Y:S04]  /*1960*/  @!P2 LDG.E.EL.128 R4, [R26.64+0x5000] ;  /* 0x005000041a04a981 */ /* 0x000168000c2e1d00 */
[----:B------:R0:W5:Y:S01]  /*1970*/  @!P2 LDG.E.EL.128 R8, [R26.64+0x2000] ;  /* 0x002000041a08a981 */ /* 0x000162000c2e1d00 */
[----:B------:R-:W-:Y:S02]  /*1980*/  PLOP3.LUT P5, PT, PT, PT, UP0, 0x40, 0x0 ;  /* 0x000000000000781c */ /* 0x000fe40003fae808 */
[----:B------:R-:W-:Y:S02]  /*1990*/  PLOP3.LUT P2, PT, PT, PT, UP0, 0x40, 0x0 ;  /* 0x000000000000781c */ /* 0x000fe40003f4e808 */
[----:B--2---:R-:W-:Y:S02]  /*19a0*/  PRMT R18, R12, 0x7632, R18 ;  /* 0x000076320c127816 */ /* 0x004fe40000000012 */
[C---:B------:R-:W-:Y:S01]  /*19b0*/  PRMT R19, R13.reuse, 0x7632, R19 ;  /* 0x000076320d137816 */ /* 0x040fe20000000013 */
[----:B------:R-:W-:-:S02]  /*19c0*/  IMAD.U32 R13, R13, 0x10000, RZ ;  /* 0x000100000d0d7824 */ /* 0x000fc400078e00ff */
[----:B------:R-:W-:Y:S02]  /*19d0*/  IMAD.U32 R33, R12, 0x10000, RZ ;  /* 0x000100000c217824 */ /* 0x000fe400078e00ff */
[----:B------:R-:W-:Y:S02]  /*19e0*/  IMAD.U32 R35, R18, 0x10000, RZ ;  /* 0x0001000012237824 */ /* 0x000fe400078e00ff */
[----:B------:R-:W-:Y:S01]  /*19f0*/  IMAD.U32 R37, R19, 0x10000, RZ ;  /* 0x0001000013257824 */ /* 0x000fe200078e00ff */
[C---:B------:R-:W-:Y:S01]  /*1a00*/  FADD R19, -R0.reuse, R13 ;  /* 0x0000000d00137221 */ /* 0x040fe20000000100 */
[C---:B------:R-:W-:Y:S01]  /*1a10*/  FADD R33, -R0.reuse, R33 ;  /* 0x0000002100217221 */ /* 0x040fe20000000100 */
[C---:B------:R-:W-:Y:S01]  /*1a20*/  FADD R35, -R0.reuse, R35 ;  /* 0x0000002300237221 */ /* 0x040fe20000000100 */
[----:B------:R-:W-:Y:S01]  /*1a30*/  FADD R13, -R0, R37 ;  /* 0x00000025000d7221 */ /* 0x000fe20000000100 */
[C---:B---3--:R-:W-:Y:S01]  /*1a40*/  PRMT R0, R22.reuse, 0x7632, R0 ;  /* 0x0000763216007816 */ /* 0x048fe20000000000 */
[----:B0-----:R-:W-:Y:S01]  /*1a50*/  IMAD.U32 R27, R22, 0x10000, RZ ;  /* 0x00010000161b7824 */ /* 0x001fe200078e00ff */
[----:B----4-:R-:W-:Y:S01]  /*1a60*/  PRMT R12, R24, 0x7632, R12 ;  /* 0x00007632180c7816 */ /* 0x010fe2000000000c */
[----:B------:R-:W-:-:S02]  /*1a70*/  IMAD.U32 R18, R23, 0x10000, RZ ;  /* 0x0001000017127824 */ /* 0x000fc400078e00ff */
[----:B------:R-:W-:Y:S01]  /*1a80*/  IMAD.U32 R0, R0, 0x10000, RZ ;  /* 0x0001000000007824 */ /* 0x000fe200078e00ff */
[----:B-----5:R-:W-:Y:S01]  /*1a90*/  FADD R4, R27, R4 ;  /* 0x000000041b047221 */ /* 0x020fe20000000000 */
[----:B------:R-:W-:Y:S02]  /*1aa0*/  IMAD.U32 R37, R24, 0x10000, RZ ;  /* 0x0001000018257824 */ /* 0x000fe400078e00ff */
[----:B------:R-:W-:Y:S01]  /*1ab0*/  IMAD.U32 R12, R12, 0x10000, RZ ;  /* 0x000100000c0c7824 */ /* 0x000fe200078e00ff */
[----:B------:R-:W-:Y:S01]  /*1ac0*/  FADD R0, R0, R5 ;  /* 0x0000000500007221 */ /* 0x000fe20000000000 */
[----:B------:R-:W-:Y:S01]  /*1ad0*/  FADD R6, R18, R6 ;  /* 0x0000000612067221 */ /* 0x000fe20000000000 */
[----:B------:R-:W-:Y:S01]  /*1ae0*/  FADD R18, R37, R8 ;  /* 0x0000000825127221 */ /* 0x000fe20000000000 */
[----:B------:R-:W-:Y:S01]  /*1af0*/  FADD R27, R12, R9 ;  /* 0x000000090c1b7221 */ /* 0x000fe20000000000 */
[----:B------:R-:W-:Y:S01]  /*1b00*/  FADD R8, R4, 1 ;  /* 0x3f80000004087421 */ /* 0x000fe20000000000 */
[----:B------:R-:W-:Y:S01]  /*1b10*/  FMUL R4, R2, R35 ;  /* 0x0000002302047220 */ /* 0x000fe20000400000 */
[----:B------:R-:W-:Y:S01]  /*1b20*/  FADD R9, R0, 1 ;  /* 0x3f80000000097421 */ /* 0x000fe20000000000 */
[----:B------:R-:W-:Y:S01]  /*1b30*/  FMUL R5, R2, R33 ;  /* 0x0000002102057220 */ /* 0x000fe20000400000 */
[----:B------:R-:W-:-:S02]  /*1b40*/  FSEL R0, R28, +INF , P2 ;  /* 0x7f8000001c007808 */ /* 0x000fc40001000000 */
[----:B------:R-:W-:Y:S01]  /*1b50*/  FFMA R4, R4, R9, R27 ;  /* 0x0000000904047223 */ /* 0x000fe2000000001b */
[----:B------:R-:W-:Y:S01]  /*1b60*/  FFMA R5, R5, R8, R18 ;  /* 0x0000000805057223 */ /* 0x000fe20000000012 */
[----:B------:R-:W-:Y:S01]  /*1b70*/  FSEL R9, R31, +INF , P5 ;  /* 0x7f8000001f097808 */ /* 0x000fe20002800000 */
[----:B------:R-:W-:-:S03]  /*1b80*/  IMAD.U32 R33, R25, 0x10000, RZ ;  /* 0x0001000019217824 */ /* 0x000fc600078e00ff */
[-C--:B------:R-:W-:Y:S02]  /*1b90*/  FSETP.GEU.AND P5, PT, R9, R4.reuse, PT ;  /* 0x000000040900720b */ /* 0x080fe40003fae000 */
[----:B------:R-:W-:Y:S01]  /*1ba0*/  FSETP.GEU.AND P6, PT, R0, R5, PT ;  /* 0x000000050000720b */ /* 0x000fe20003fce000 */
[----:B------:R-:W-:Y:S01]  /*1bb0*/  FADD R33, R33, R10 ;  /* 0x0000000a21217221 */ /* 0x000fe20000000000 */
[----:B------:R-:W-:Y:S01]  /*1bc0*/  FMUL R10, R2, R19 ;  /* 0x00000013020a7220 */ /* 0x000fe20000400000 */
[C---:B------:R-:W-:Y:S02]  /*1bd0*/  FSEL R8, R9.reuse, R4, !P5 ;  /* 0x0000000409087208 */ /* 0x040fe40006800000 */
[C---:B------:R-:W-:Y:S02]  /*1be0*/  FSETP.NAN.AND P2, PT, R0.reuse, R0, PT ;  /* 0x000000000000720b */ /* 0x040fe40003f48000 */
[----:B------:R-:W-:Y:S02]  /*1bf0*/  FSEL R19, R0, R5, !P6 ;  /* 0x0000000500137208 */ /* 0x000fe40007000000 */
[----:B------:R-:W-:Y:S01]  /*1c00*/  FSETP.NAN.AND P5, PT, R9, R9, PT ;  /* 0x000000090900720b */ /* 0x000fe20003fa8000 */
[----:B------:R-:W-:Y:S01]  /*1c10*/  FADD R27, R6, 1 ;  /* 0x3f800000061b7421 */ /* 0x000fe20000000000 */
[----:B------:R-:W-:-:S02]  /*1c20*/  PLOP3.LUT P6, PT, PT, PT, UP0, 0x40, 0x0 ;  /* 0x000000000000781c */ /* 0x000fc40003fce808 */
[----:B------:R-:W-:Y:S02]  /*1c30*/  @P0 FSEL R0, R0, R19, P2 ;  /* 0x0000001300000208 */ /* 0x000fe40001000000 */
[----:B------:R-:W-:Y:S01]  /*1c40*/  @P0 FSEL R9, R9, R8, P5 ;  /* 0x0000000809090208 */ /* 0x000fe20002800000 */
[----:B------:R-:W-:Y:S01]  /*1c50*/  FFMA R6, R10, R27, R33 ;  /* 0x0000001b0a067223 */ /* 0x000fe20000000021 */
[----:B------:R-:W-:Y:S02]  /*1c60*/  PRMT R23, R23, 0x7632, R23 ;  /* 0x0000763217177816 */ /* 0x000fe40000000017 */
[----:B------:R-:W-:Y:S02]  /*1c70*/  FSEL R19, R29, +INF , P6 ;  /* 0x7f8000001d137808 */ /* 0x000fe40003000000 */
[----:B------:R-:W-:Y:S01]  /*1c80*/  FSETP.GEU.AND P2, PT, R0, R9, PT ;  /* 0x000000090000720b */ /* 0x000fe20003f4e000 */
[----:B------:R-:W-:Y:S01]  /*1c90*/  IMAD.U32 R8, R23, 0x10000, RZ ;  /* 0x0001000017087824 */ /* 0x000fe200078e00ff */
[----:B------:R-:W-:-:S02]  /*1ca0*/  PRMT R25, R25, 0x7632, R25 ;  /* 0x0000763219197816 */ /* 0x000fc40000000019 */
[CC--:B------:R-:W-:Y:S01]  /*1cb0*/  FSETP.GEU.AND P6, PT, R19.reuse, R6.reuse, PT ;  /* 0x000000061300720b */ /* 0x0c0fe20003fce000 */
[----:B------:R-:W-:Y:S01]  /*1cc0*/  FMUL R13, R2, R13 ;  /* 0x0000000d020d7220 */ /* 0x000fe20000400000 */
[----:B------:R-:W-:Y:S01]  /*1cd0*/  FSETP.NAN.AND P5, PT, R19, R19, PT ;  /* 0x000000131300720b */ /* 0x000fe20003fa8000 */
[----:B------:R-:W-:Y:S01]  /*1ce0*/  IMAD.U32 R10, R25, 0x10000, RZ ;  /* 0x00010000190a7824 */ /* 0x000fe200078e00ff */
[C---:B------:R-:W-:Y:S01]  /*1cf0*/  FSEL R2, R19.reuse, R6, !P6 ;  /* 0x0000000613027208 */ /* 0x040fe20007000000 */
[----:B------:R-:W-:Y:S01]  /*1d00*/  FADD R7, R8, R7 ;  /* 0x0000000708077221 */ /* 0x000fe20000000000 */
[----:B------:R-:W-:Y:S01]  /*1d10*/  FSETP.NAN.AND P6, PT, R0, R0, PT ;  /* 0x000000000000720b */ /* 0x000fe20003fc8000 */
[----:B------:R-:W-:Y:S01]  /*1d20*/  FADD R10, R10, R11 ;  /* 0x0000000b0a0a7221 */ /* 0x000fe20000000000 */
[----:B------:R-:W-:Y:S01]  /*1d30*/  @P0 FSEL R19, R19, R2, P5 ;  /* 0x0000000213130208 */ /* 0x000fe20002800000 */
[----:B------:R-:W-:Y:S01]  /*1d40*/  FADD R2, R7, 1 ;  /* 0x3f80000007027421 */ /* 0x000fe20000000000 */
[----:B------:R-:W-:-:S02]  /*1d50*/  PLOP3.LUT P5, PT, PT, PT, UP0, 0x40, 0x0 ;  /* 0x000000000000781c */ /* 0x000fc40003fae808 */
[----:B------:R-:W-:Y:S01]  /*1d60*/  @P2 FSEL R0, R0, R9, P6 ;  /* 0x0000000900002208 */ /* 0x000fe20003000000 */
[----:B------:R-:W-:Y:S01]  /*1d70*/  FFMA R2, R13, R2, R10 ;  /* 0x000000020d027223 */ /* 0x000fe2000000000a */
[----:B------:R-:W-:Y:S02]  /*1d80*/  FSEL R7, R30, +INF , P5 ;  /* 0x7f8000001e077808 */ /* 0x000fe40002800000 */
[----:B------:R-:W-:Y:S02]  /*1d90*/  FSETP.GEU.AND P2, PT, R0, R19, PT ;  /* 0x000000130000720b */ /* 0x000fe40003f4e000 */
[CC--:B------:R-:W-:Y:S02]  /*1da0*/  FSETP.GEU.AND P6, PT, R7.reuse, R2.reuse, PT ;  /* 0x000000020700720b */ /* 0x0c0fe40003fce000 */
[C---:B------:R-:W-:Y:S02]  /*1db0*/  FSETP.NAN.AND P5, PT, R7.reuse, R7, PT ;  /* 0x000000070700720b */ /* 0x040fe40003fa8000 */
[----:B------:R-:W-:-:S02]  /*1dc0*/  FSEL R8, R7, R2, !P6 ;  /* 0x0000000207087208 */ /* 0x000fc40007000000 */
[----:B------:R-:W-:Y:S02]  /*1dd0*/  FSETP.NAN.AND P6, PT, R0, R0, PT ;  /* 0x000000000000720b */ /* 0x000fe40003fc8000 */
[----:B------:R-:W-:-:S03]  /*1de0*/  @P0 FSEL R7, R7, R8, P5 ;  /* 0x0000000807070208 */ /* 0x000fc60002800000 */
[----:B------:R-:W-:-:S04]  /*1df0*/  @P2 FSEL R0, R0, R19, P6 ;  /* 0x0000001300002208 */ /* 0x000fc80003000000 */
[C---:B------:R-:W-:Y:S02]  /*1e00*/  FSETP.GEU.AND P5, PT, R0.reuse, R7, PT ;  /* 0x000000070000720b */ /* 0x040fe40003fae000 */
[----:B------:R-:W-:-:S11]  /*1e10*/  FSETP.NAN.AND P2, PT, R0, R0, PT ;  /* 0x000000000000720b */ /* 0x000fd60003f48000 */
[----:B------:R-:W-:-:S05]  /*1e20*/  @P5 FSEL R0, R0, R7, P2 ;  /* 0x0000000700005208 */ /* 0x000fca0001000000 */
[----:B------:R-:W0:Y:S01]  /*1e30*/  SHFL.BFLY PT, R7, R0, 0x10, 0x1f ;  /* 0x0e001f0000077f89 */ /* 0x000e2200000e0000 */
[C---:B------:R-:W-:Y:S02]  /*1e40*/  FSETP.NAN.AND P2, PT, R0.reuse, R0, PT ;  /* 0x000000000000720b */ /* 0x040fe40003f48000 */
[----:B0-----:R-:W-:-:S11]  /*1e50*/  FSETP.GEU.AND P5, PT, R0, R7, PT ;  /* 0x000000070000720b */ /* 0x001fd60003fae000 */
[----:B------:R-:W-:-:S05]  /*1e60*/  @!P2 FSEL R0, R0, R7, !P5 ;  /* 0x000000070000a208 */ /* 0x000fca0006800000 */
[----:B------:R-:W0:Y:S01]  /*1e70*/  SHFL.BFLY PT, R7, R0, 0x8, 0x1f ;  /* 0x0d001f0000077f89 */ /* 0x000e2200000e0000 */
[C---:B------:R-:W-:Y:S02]  /*1e80*/  FSETP.NAN.AND P2, PT, R0.reuse, R0, PT ;  /* 0x000000000000720b */ /* 0x040fe40003f48000 */
[----:B0-----:R-:W-:-:S13]  /*1e90*/  FSETP.GEU.AND P5, PT, R0, R7, PT ;  /* 0x000000070000720b */ /* 0x001fda0003fae000 */
[----:B------:R-:W-:-:S05]  /*1ea0*/  @P5 FSEL R0, R0, R7, P2 ;  /* 0x0000000700005208 */ /* 0x000fca0001000000 */
[----:B------:R-:W0:Y:S01]  /*1eb0*/  SHFL.BFLY PT, R7, R0, 0x4, 0x1f ;  /* 0x0c801f0000077f89 */ /* 0x000e2200000e0000 */
[C---:B------:R-:W-:Y:S02]  /*1ec0*/  FSETP.NAN.AND P2, PT, R0.reuse, R0, PT ;  /* 0x000000000000720b */ /* 0x040fe40003f48000 */
[----:B0-----:R-:W-:-:S13]  /*1ed0*/  FSETP.GEU.AND P5, PT, R0, R7, PT ;  /* 0x000000070000720b */ /* 0x001fda0003fae000 */
[----:B------:R-:W-:-:S05]  /*1ee0*/  @P5 FSEL R0, R0, R7, P2 ;  /* 0x0000000700005208 */ /* 0x000fca0001000000 */
[----:B------:R-:W0:Y:S01]  /*1ef0*/  SHFL.BFLY PT, R9, R0, 0x2, 0x1f ;  /* 0x0c401f0000097f89 */ /* 0x000e2200000e0000 */
[----:B------:R-:W-:-:S04]  /*1f00*/  PLOP3.LUT P2, PT, PT, PT, UP0, 0x40, 0x0 ;  /* 0x000000000000781c */ /* 0x000fc80003f4e808 */
[----:B------:R-:W-:Y:S02]  /*1f10*/  FSEL R31, R31, -INF , P2 ;  /* 0xff8000001f1f7808 */ /* 0x000fe40001000000 */
[----:B------:R-:W-:Y:S02]  /*1f20*/  PLOP3.LUT P5, PT, PT, PT, UP0, 0x40, 0x0 ;  /* 0x000000000000781c */ /* 0x000fe40003fae808 */
[CC--:B------:R-:W-:Y:S02]  /*1f30*/  FSETP.GT.AND P2, PT, R31.reuse, R4.reuse, PT ;  /* 0x000000041f00720b */ /* 0x0c0fe40003f44000 */
[----:B------:R-:W-:Y:S02]  /*1f40*/  FSEL R28, R28, -INF , P5 ;  /* 0xff8000001c1c7808 */ /* 0x000fe40002800000 */
[----:B------:R-:W-:Y:S02]  /*1f50*/  FSEL R8, R31, R4, P2 ;  /* 0x000000041f087208 */ /* 0x000fe40001000000 */
[----:B------:R-:W-:-:S02]  /*1f60*/  FSETP.GT.AND P5, PT, R28, R5, PT ;  /* 0x000000051c00720b */ /* 0x000fc40003fa4000 */
[C---:B------:R-:W-:Y:S02]  /*1f70*/  FSETP.NAN.AND P6, PT, R31.reuse, R31, PT ;  /* 0x0000001f1f00720b */ /* 0x040fe40003fc8000 */
[----:B0-----:R-:W-:Y:S02]  /*1f80*/  FSETP.GEU.AND P2, PT, R0, R9, PT ;  /* 0x000000090000720b */ /* 0x001fe40003f4e000 */
[----:B------:R-:W-:Y:S02]  /*1f90*/  FSEL R7, R28, R5, P5 ;  /* 0x000000051c077208 */ /* 0x000fe40002800000 */
[----:B------:R-:W-:Y:S02]  /*1fa0*/  @P0 FSEL R31, R31, R8, P6 ;  /* 0x000000081f1f0208 */ /* 0x000fe40003000000 */
[----:B------:R-:W-:Y:S02]  /*1fb0*/  FSETP.NAN.AND P5, PT, R0, R0, PT ;  /* 0x000000000000720b */ /* 0x000fe40003fa8000 */
[----:B------:R-:W-:-:S04]  /*1fc0*/  FSETP.NAN.AND P6, PT, R28, R28, PT ;  /* 0x0000001c1c00720b */ /* 0x000fc80003fc8000 */
[----:B------:R-:W-:Y:S02]  /*1fd0*/  @P0 FSEL R28, R28, R7, P6 ;  /* 0x000000071c1c0208 */ /* 0x000fe40003000000 */
[----:B------:R-:W-:Y:S02]  /*1fe0*/  @P2 FSEL R0, R0, R9, P5 ;  /* 0x0000000900002208 */ /* 0x000fe40002800000 */
[----:B------:R-:W-:Y:S02]  /*1ff0*/  PLOP3.LUT P6, PT, PT, PT, UP0, 0x40, 0x0 ;  /* 0x000000000000781c */ /* 0x000fe40003fce808 */
[----:B------:R-:W-:Y:S01]  /*2000*/  FSETP.GT.AND P2, PT, R28, R31, PT ;  /* 0x0000001f1c00720b */ /* 0x000fe20003f44000 */
[----:B------:R-:W0:Y:S01]  /*2010*/  SHFL.BFLY PT, R9, R0, 0x1, 0x1f ;  /* 0x0c201f0000097f89 */ /* 0x000e2200000e0000 */
[----:B------:R-:W-:Y:S02]  /*2020*/  FSEL R29, R29, -INF , P6 ;  /* 0xff8000001d1d7808 */ /* 0x000fe40003000000 */
[----:B------:R-:W-:-:S02]  /*2030*/  PLOP3.LUT P5, PT, PT, PT, UP0, 0x40, 0x0 ;  /* 0x000000000000781c */ /* 0x000fc40003fae808 */
[CC--:B------:R-:W-:Y:S02]  /*2040*/  FSETP.GT.AND P6, PT, R29.reuse, R6.reuse, PT ;  /* 0x000000061d00720b */ /* 0x0c0fe40003fc4000 */
[----:B------:R-:W-:Y:S01]  /*2050*/  F2FP.BF16.PACK_AB R10, R4, R5 ;  /* 0x00000005040a723e */ /* 0x000fe200000010ff */
[----:B------:R-:W-:Y:S01]  /*2060*/  IMAD.MOV.U32 R4, RZ, RZ, 0x2 ;  /* 0x00000002ff047424 */ /* 0x000fe200078e00ff */
[----:B------:R-:W-:Y:S02]  /*2070*/  FSEL R8, R29, R6, P6 ;  /* 0x000000061d087208 */ /* 0x000fe40003000000 */
[----:B------:R-:W-:Y:S02]  /*2080*/  FSEL R7, R30, -INF , P5 ;  /* 0xff8000001e077808 */ /* 0x000fe40002800000 */
[----:B------:R-:W-:Y:S01]  /*2090*/  FSETP.NAN.AND P6, PT, R28, R28, PT ;  /* 0x0000001c1c00720b */ /* 0x000fe20003fc8000 */
[----:B------:R-:W-:Y:S01]  /*20a0*/  IMAD.WIDE R4, R3, R4, c[0x0][0x178] ;  /* 0x00005e0003047625 */ /* 0x000fe200078e0204 */
[----:B------:R-:W-:-:S02]  /*20b0*/  FSETP.NAN.AND P5, PT, R29, R29, PT ;  /* 0x0000001d1d00720b */ /* 0x000fc40003fa8000 */
[----:B------:R-:W-:Y:S02]  /*20c0*/  F2FP.BF16.PACK_AB R11, R2, R6 ;  /* 0x00000006020b723e */ /* 0x000fe400000010ff */
[----:B------:R-:W-:Y:S02]  /*20d0*/  @!P2 FSEL R28, R28, R31, P6 ;  /* 0x0000001f1c1ca208 */ /* 0x000fe40003000000 */
[----:B------:R-:W-:Y:S02]  /*20e0*/  @P0 FSEL R29, R29, R8, P5 ;  /* 0x000000081d1d0208 */ /* 0x000fe40002800000 */
[C---:B------:R-:W-:Y:S01]  /*20f0*/  FSETP.GT.AND P6, PT, R7.reuse, R2, PT ;  /* 0x000000020700720b */ /* 0x040fe20003fc4000 */
[----:B------:R-:W-:Y:S01]  /*2100*/  @P0 STG.E.64 [R4.64], R10 ;  /* 0x0000000a04000986 */ /* 0x000fe2000c101b0c */
[----:B------:R-:W-:Y:S02]  /*2110*/  FSETP.GT.AND P2, PT, R28, R29, PT ;  /* 0x0000001d1c00720b */ /* 0x000fe40003f44000 */
[----:B------:R-:W-:-:S02]  /*2120*/  FSETP.NAN.AND P5, PT, R7, R7, PT ;  /* 0x000000070700720b */ /* 0x000fc40003fa8000 */
[----:B------:R-:W-:-:S04]  /*2130*/  FSEL R8, R7, R2, P6 ;  /* 0x0000000207087208 */ /* 0x000fc80003000000 */
[----:B------:R-:W-:Y:S02]  /*2140*/  @P0 FSEL R7, R7, R8, P5 ;  /* 0x0000000807070208 */ /* 0x000fe40002800000 */
[----:B0-----:R-:W-:Y:S02]  /*2150*/  FSETP.GEU.AND P5, PT, R0, R9, PT ;  /* 0x000000090000720b */ /* 0x001fe40003fae000 */
[C---:B------:R-:W-:Y:S02]  /*2160*/  FSETP.NAN.AND P6, PT, R28.reuse, R28, PT ;  /* 0x0000001c1c00720b */ /* 0x040fe40003fc8000 */
[----:B------:R-:W-:Y:S02]  /*2170*/  SHF.R.U32.HI R2, RZ, 0x3, R15 ;  /* 0x00000003ff027819 */ /* 0x000fe4000001160f */
[----:B------:R-:W-:Y:S02]  /*2180*/  @!P2 FSEL R28, R28, R29, P6 ;  /* 0x0000001d1c1ca208 */ /* 0x000fe40003000000 */
[----:B------:R-:W-:-:S02]  /*2190*/  FSETP.NAN.AND P6, PT, R0, R0, PT ;  /* 0x000000000000720b */ /* 0x000fc40003fc8000 */
[----:B------:R-:W-:-:S03]  /*21a0*/  LOP3.LUT R13, R2, 0x3c, RZ, 0xc0, !PT ;  /* 0x0000003c020d7812 */ /* 0x000fc600078ec0ff */
[----:B------:R-:W-:Y:S01]  /*21b0*/  @P5 SEL R0, R0, R9, P6 ;  /* 0x0000000900005207 */ /* 0x000fe20003000000 */
[----:B------:R-:W-:Y:S01]  /*21c0*/  BAR.SYNC.DEFER_BLOCKING 0x0 ;  /* 0x0000000000007b1d */ /* 0x000fe20000010000 */
[----:B------:R-:W-:-:S05]  /*21d0*/  FSETP.GT.AND P2, PT, R28, R7, PT ;  /* 0x000000071c00720b */ /* 0x000fca0003f44000 */
[----:B------:R-:W-:Y:S04]  /*21e0*/  @!P4 STS [R13], R0 ;  /* 0x000000000d00c388 */ /* 0x000fe80000000800 */
[----:B------:R-:W-:Y:S01]  /*21f0*/  BAR.SYNC.DEFER_BLOCKING 0x0 ;  /* 0x0000000000007b1d */ /* 0x000fe20000010000 */
[----:B------:R-:W-:-:S04]  /*2200*/  FSETP.NAN.AND P5, PT, R28, R28, PT ;  /* 0x0000001c1c00720b */ /* 0x000fc80003fa8000 */
[----:B------:R-:W-:-:S05]  /*2210*/  @!P2 FSEL R28, R28, R7, P5 ;  /* 0x000000071c1ca208 */ /* 0x000fca0002800000 */
[----:B------:R-:W0:Y:S04]  /*2220*/  SHFL.BFLY PT, R7, R28, 0x10, 0x1f ;  /* 0x0e001f001c077f89 */ /* 0x000e2800000e0000 */
[----:B------:R-:W1:Y:S01]  /*2230*/  @!P3 LDS R17, [R15.X4] ;  /* 0x000000000f11b984 */ /* 0x000e620000004800 */
[C---:B------:R-:W-:Y:S02]  /*2240*/  FSETP.NAN.AND P5, PT, R28.reuse, R28, PT ;  /* 0x0000001c1c00720b */ /* 0x040fe40003fa8000 */
[----:B0-----:R-:W-:-:S11]  /*2250*/  FSETP.GT.AND P2, PT, R28, R7, PT ;  /* 0x000000071c00720b */ /* 0x001fd60003f44000 */
[----:B------:R-:W-:-:S05]  /*2260*/  @!P5 FSEL R28, R28, R7, P2 ;  /* 0x000000071c1cd208 */ /* 0x000fca0001000000 */
[----:B------:R-:W0:Y:S04]  /*2270*/  SHFL.BFLY PT, R7, R28, 0x8, 0x1f ;  /* 0x0d001f001c077f89 */ /* 0x000e2800000e0000 */
[----:B-1----:R-:W1:Y:S01]  /*2280*/  SHFL.BFLY PT, R2, R17, 0x8, 0x1f ;  /* 0x0d001f0011027f89 */ /* 0x002e6200000e0000 */
[----:B0-----:R-:W-:Y:S02]  /*2290*/  FSETP.GT.AND P2, PT, R28, R7, PT ;  /* 0x000000071c00720b */ /* 0x001fe40003f44000 */
[C---:B------:R-:W-:Y:S02]  /*22a0*/  FSETP.NAN.AND P5, PT, R17.reuse, R17, PT ;  /* 0x000000111100720b */ /* 0x040fe40003fa8000 */
[----:B-1----:R-:W-:-:S04]  /*22b0*/  FSETP.GEU.AND P6, PT, R17, R2, PT ;  /* 0x000000021100720b */ /* 0x002fc80003fce000 */
[C---:B------:R-:W-:Y:S02]  /*22c0*/  FSEL R2, R17.reuse, R2, !P6 ;  /* 0x0000000211027208 */ /* 0x040fe40007000000 */
[C---:B------:R-:W-:Y:S02]  /*22d0*/  FSETP.NAN.AND P6, PT, R28.reuse, R28, PT ;  /* 0x0000001c1c00720b */ /* 0x040fe40003fc8000 */
[----:B------:R-:W-:Y:S02]  /*22e0*/  FSEL R2, R17, R2, P5 ;  /* 0x0000000211027208 */ /* 0x000fe40002800000 */
[----:B------:R-:W-:-:S03]  /*22f0*/  @!P2 FSEL R28, R28, R7, P6 ;  /* 0x000000071c1ca208 */ /* 0x000fc60003000000 */
[----:B------:R-:W0:Y:S01]  /*2300*/  SHFL.BFLY PT, R7, R2, 0x4, 0x1f ;  /* 0x0c801f0002077f89 */ /* 0x000e2200000e0000 */
[----:B------:R-:W-:-:S03]  /*2310*/  FSETP.NAN.AND P5, PT, R2, R2, PT ;  /* 0x000000020200720b */ /* 0x000fc60003fa8000 */
[----:B------:R-:W1:Y:S01]  /*2320*/  SHFL.BFLY PT, R9, R28, 0x4, 0x1f ;  /* 0x0c801f001c097f89 */ /* 0x000e6200000e0000 */
[----:B0-----:R-:W-:-:S13]  /*2330*/  FSETP.GEU.AND P6, PT, R2, R7, PT ;  /* 0x000000070200720b */ /* 0x001fda0003fce000 */
[----:B------:R-:W-:-:S05]  /*2340*/  @P6 FSEL R2, R2, R7, P5 ;  /* 0x0000000702026208 */ /* 0x000fca0002800000 */
[----:B------:R-:W0:Y:S01]  /*2350*/  SHFL.BFLY PT, R7, R2, 0x2, 0x1f ;  /* 0x0c401f0002077f89 */ /* 0x000e2200000e0000 */
[C---:B-1----:R-:W-:Y:S02]  /*2360*/  FSETP.GT.AND P2, PT, R28.reuse, R9, PT ;  /* 0x000000091c00720b */ /* 0x042fe40003f44000 */
[----:B------:R-:W-:-:S11]  /*2370*/  FSETP.NAN.AND P5, PT, R28, R28, PT ;  /* 0x0000001c1c00720b */ /* 0x000fd60003fa8000 */
[----:B------:R-:W-:Y:S02]  /*2380*/  @!P2 FSEL R28, R28, R9, P5 ;  /* 0x000000091c1ca208 */ /* 0x000fe40002800000 */
[CC--:B0-----:R-:W-:Y:S02]  /*2390*/  FSETP.GEU.AND P6, PT, R2.reuse, R7.reuse, PT ;  /* 0x000000070200720b */ /* 0x0c1fe40003fce000 */
[C---:B------:R-:W-:Y:S01]  /*23a0*/  FSETP.NAN.AND P5, PT, R2.reuse, R2, PT ;  /* 0x000000020200720b */ /* 0x040fe20003fa8000 */
[----:B------:R-:W0:Y:S10]  /*23b0*/  SHFL.BFLY PT, R9, R28, 0x2, 0x1f ;  /* 0x0c401f001c097f89 */ /* 0x000e3400000e0000 */
[----:B------:R-:W-:-:S05]  /*23c0*/  @P6 FSEL R2, R2, R7, P5 ;  /* 0x0000000702026208 */ /* 0x000fca0002800000 */
[----:B------:R-:W1:Y:S01]  /*23d0*/  SHFL.BFLY PT, R7, R2, 0x1, 0x1f ;  /* 0x0c201f0002077f89 */ /* 0x000e6200000e0000 */
[C---:B0-----:R-:W-:Y:S02]  /*23e0*/  FSETP.GT.AND P2, PT, R28.reuse, R9, PT ;  /* 0x000000091c00720b */ /* 0x041fe40003f44000 */
[----:B------:R-:W-:Y:S02]  /*23f0*/  FSETP.NAN.AND P5, PT, R28, R28, PT ;  /* 0x0000001c1c00720b */ /* 0x000fe40003fa8000 */
[----:B-1----:R-:W-:-:S09]  /*2400*/  FSETP.GEU.AND P6, PT, R2, R7, PT ;  /* 0x000000070200720b */ /* 0x002fd20003fce000 */
[----:B------:R-:W-:Y:S02]  /*2410*/  @!P2 FSEL R28, R28, R9, P5 ;  /* 0x000000091c1ca208 */ /* 0x000fe40002800000 */
[----:B------:R-:W-:-:S04]  /*2420*/  FSETP.NAN.AND P5, PT, R2, R2, PT ;  /* 0x000000020200720b */ /* 0x000fc80003fa8000 */
[----:B------:R-:W-:-:S05]  /*2430*/  @P6 SEL R2, R2, R7, P5 ;  /* 0x0000000702026207 */ /* 0x000fca0002800000 */
[----:B------:R-:W-:Y:S04]  /*2440*/  @P1 STS [R15.X4], R2 ;  /* 0x000000020f001388 */ /* 0x000fe80000004800 */
[----:B------:R-:W-:Y:S06]  /*2450*/  BAR.SYNC.DEFER_BLOCKING 0x0 ;  /* 0x0000000000007b1d */ /* 0x000fec0000010000 */
[----:B------:R-:W0:Y:S01]  /*2460*/  SHFL.BFLY PT, R9, R28, 0x1, 0x1f ;  /* 0x0c201f001c097f89 */ /* 0x000e2200000e0000 */
[----:B------:R-:W-:-:S03]  /*2470*/  FSETP.NAN.AND P5, PT, R28, R28, PT ;  /* 0x0000001c1c00720b */ /* 0x000fc60003fa8000 */
[----:B------:R-:W-:Y:S01]  /*2480*/  LDS R0, [RZ] ;  /* 0x00000000ff007984 */ /* 0x000fe20000000800 */
[----:B0-----:R-:W-:-:S13]  /*2490*/  FSETP.GT.AND P2, PT, R28, R9, PT ;  /* 0x000000091c00720b */ /* 0x001fda0003f44000 */
[----:B------:R-:W-:Y:S01]  /*24a0*/  @!P2 SEL R28, R28, R9, P5 ;  /* 0x000000091c1ca207 */ /* 0x000fe20002800000 */
[----:B------:R-:W-:Y:S06]  /*24b0*/  BAR.SYNC.DEFER_BLOCKING 0x0 ;  /* 0x0000000000007b1d */ /* 0x000fec0000010000 */
[----:B------:R-:W-:Y:S04]  /*24c0*/  @!P4 STS [R13], R28 ;  /* 0x0000001c0d00c388 */ /* 0x000fe80000000800 */
[----:B------:R-:W-:Y:S06]  /*24d0*/  BAR.SYNC.DEFER_BLOCKING 0x0 ;  /* 0x0000000000007b1d */ /* 0x000fec0000010000 */
[----:B------:R-:W0:Y:S04]  /*24e0*/  @!P3 LDS R16, [R15.X4] ;  /* 0x000000000f10b984 */ /* 0x000e280000004800 */
[----:B0-----:R-:W0:Y:S01]  /*24f0*/  SHFL.BFLY PT, R7, R16, 0x8, 0x1f ;  /* 0x0d001f0010077f89 */ /* 0x001e2200000e0000 */
[----:B------:R-:W-:-:S02]  /*2500*/  FSETP.NAN.AND P3, PT, R16, R16, PT ;  /* 0x000000101000720b */ /* 0x000fc40003f68000 */
[----:B0-----:R-:W-:-:S04]  /*2510*/  FSETP.GT.AND P2, PT, R16, R7, PT ;  /* 0x000000071000720b */ /* 0x001fc80003f44000 */
[----:B------:R-:W-:-:S04]  /*2520*/  FSEL R7, R16, R7, P2 ;  /* 0x0000000710077208 */ /* 0x000fc80001000000 */
[----:B------:R-:W-:-:S05]  /*2530*/  FSEL R2, R16, R7, P3 ;  /* 0x0000000710027208 */ /* 0x000fca0001800000 */
[----:B------:R-:W0:Y:S01]  /*2540*/  SHFL.BFLY PT, R7, R2, 0x4, 0x1f ;  /* 0x0c801f0002077f89 */ /* 0x000e2200000e0000 */
[C---:B------:R-:W-:Y:S02]  /*2550*/  FSETP.NAN.AND P3, PT, R2.reuse, R2, PT ;  /* 0x000000020200720b */ /* 0x040fe40003f68000 */
[----:B0-----:R-:W-:-:S13]  /*2560*/  FSETP.GT.AND P2, PT, R2, R7, PT ;  /* 0x000000070200720b */ /* 0x001fda0003f44000 */
[----:B------:R-:W-:-:S05]  /*2570*/  @!P2 FSEL R2, R2, R7, P3 ;  /* 0x000000070202a208 */ /* 0x000fca0001800000 */
[----:B------:R-:W0:Y:S01]  /*2580*/  SHFL.BFLY PT, R7, R2, 0x2, 0x1f ;  /* 0x0c401f0002077f89 */ /* 0x000e2200000e0000 */
[C---:B------:R-:W-:Y:S02]  /*2590*/  FSETP.NAN.AND P3, PT, R2.reuse, R2, PT ;  /* 0x000000020200720b */ /* 0x040fe40003f68000 */
[----:B0-----:R-:W-:-:S13]  /*25a0*/  FSETP.GT.AND P2, PT, R2, R7, PT ;  /* 0x000000070200720b */ /* 0x001fda0003f44000 */
[----:B------:R-:W-:-:S05]  /*25b0*/  @!P2 FSEL R2, R2, R7, P3 ;  /* 0x000000070202a208 */ /* 0x000fca0001800000 */
[----:B------:R-:W0:Y:S01]  /*25c0*/  SHFL.BFLY PT, R7, R2, 0x1, 0x1f ;  /* 0x0c201f0002077f89 */ /* 0x000e2200000e0000 */
[C---:B------:R-:W-:Y:S02]  /*25d0*/  FSETP.NAN.AND P3, PT, R2.reuse, R2, PT ;  /* 0x000000020200720b */ /* 0x040fe40003f68000 */
[----:B0-----:R-:W-:-:S13]  /*25e0*/  FSETP.GT.AND P2, PT, R2, R7, PT ;  /* 0x000000070200720b */ /* 0x001fda0003f44000 */
[----:B------:R-:W-:-:S05]  /*25f0*/  @!P2 SEL R2, R2, R7, P3 ;  /* 0x000000070202a207 */ /* 0x000fca0001800000 */
[----:B------:R-:W-:Y:S04]  /*2600*/  @P1 STS [R15.X4], R2 ;  /* 0x000000020f001388 */ /* 0x000fe80000004800 */
[----:B------:R-:W-:Y:S06]  /*2610*/  BAR.SYNC.DEFER_BLOCKING 0x0 ;  /* 0x0000000000007b1d */ /* 0x000fec0000010000 */
[----:B------:R-:W0:Y:S01]  /*2620*/  LDS R25, [RZ] ;  /* 0x00000000ff197984 */ /* 0x000e220000000800 */
[----:B------:R-:W-:Y:S01]  /*2630*/  IMAD.U32 R6, RZ, RZ, UR18 ;  /* 0x00000012ff067e24 */ /* 0x000fe2000f8e00ff */
[----:B------:R-:W-:Y:S01]  /*2640*/  LOP3.LUT P1, RZ, R15, 0x1ff, RZ, 0xc0, !PT ;  /* 0x000001ff0fff7812 */ /* 0x000fe2000782c0ff */
[----:B------:R-:W-:-:S02]  /*2650*/  UMOV UR19, 0x2 ;  /* 0x0000000200137882 */ /* 0x000fc40000000000 */
[----:B------:R-:W-:Y:S01]  /*2660*/  ULDC.64 UR4, c[0x0][0x180] ;  /* 0x0000600000047ab9 */ /* 0x000fe20000000a00 */
[----:B------:R-:W-:Y:S01]  /*2670*/  ISETP.LT.AND P1, PT, R6, 0x200, !P1 ;  /* 0x000002000600780c */ /* 0x000fe20004f21270 */
[----:B------:R-:W-:Y:S02]  /*2680*/  ULDC.64 UR6, c[0x0][0x188] ;  /* 0x0000620000067ab9 */ /* 0x000fe40000000a00 */
[----:B------:R-:W-:Y:S02]  /*2690*/  UIMAD.WIDE UR4, UR18, UR19, UR4 ;  /* 0x00000013120472a5 */ /* 0x000fe4000f8e0204 */
[----:B------:R-:W-:Y:S02]  /*26a0*/  UIMAD.WIDE UR6, UR18, UR19, UR6 ;  /* 0x00000013120672a5 */ /* 0x000fe4000f8e0206 */
[----:B------:R-:W-:Y:S02]  /*26b0*/  ULDC.64 UR8, c[0x0][0x190] ;  /* 0x0000640000087ab9 */ /* 0x000fe40000000a00 */
[----:B------:R-:W-:Y:S01]  /*26c0*/  ULDC.64 UR10, c[0x0][0x198] ;  /* 0x00006600000a7ab9 */ /* 0x000fe20000000a00 */
[----:B------:R-:W-:Y:S01]  /*26d0*/  IMAD.U32 R8, RZ, RZ, UR4 ;  /* 0x00000004ff087e24 */ /* 0x000fe2000f8e00ff */
[----:B------:R-:W-:Y:S01]  /*26e0*/  ULDC.64 UR14, c[0x0][0x1a0] ;  /* 0x00006800000e7ab9 */ /* 0x000fe20000000a00 */
[----:B------:R-:W-:Y:S01]  /*26f0*/  IMAD.U32 R9, RZ, RZ, UR5 ;  /* 0x00000005ff097e24 */ /* 0x000fe2000f8e00ff */
[----:B------:R-:W-:Y:S01]  /*2700*/  UIMAD.WIDE UR8, UR18, UR19, UR8 ;  /* 0x00000013120872a5 */ /* 0x000fe2000f8e0208 */
[----:B------:R-:W-:Y:S01]  /*2710*/  IMAD.U32 R10, RZ, RZ, UR6 ;  /* 0x00000006ff0a7e24 */ /* 0x000fe2000f8e00ff */
[----:B------:R-:W-:Y:S01]  /*2720*/  ULDC.64 UR16, c[0x0][0x1a8] ;  /* 0x00006a0000107ab9 */ /* 0x000fe20000000a00 */
[----:B------:R-:W-:Y:S01]  /*2730*/  IMAD.U32 R11, RZ, RZ, UR7 ;  /* 0x00000007ff0b7e24 */ /* 0x000fe2000f8e00ff */
[----:B------:R-:W-:Y:S01]  /*2740*/  UIMAD.WIDE UR4, UR18, UR19, UR10 ;  /* 0x00000013120472a5 */ /* 0x000fe2000f8e020a */
[----:B------:R-:W-:Y:S01]  /*2750*/  PLOP3.LUT P2, PT, PT, PT, UP0, 0x80, 0x0 ;  /* 0x000000000000781c */ /* 0x000fe20003f4f008 */
[----:B------:R-:W-:-:S02]  /*2760*/  UIMAD.WIDE UR6, UR18, UR19, UR14 ;  /* 0x00000013120672a5 */ /* 0x000fc4000f8e020e */
[----:B------:R-:W-:Y:S01]  /*2770*/  UIMAD.WIDE UR10, UR18, UR19, UR16 ;  /* 0x00000013120a72a5 */ /* 0x000fe2000f8e0210 */
[----:B------:R-:W-:Y:S02]  /*2780*/  IMAD.U32 R12, RZ, RZ, UR8 ;  /* 0x00000008ff0c7e24 */ /* 0x000fe4000f8e00ff */
[----:B------:R-:W-:Y:S02]  /*2790*/  IMAD.U32 R13, RZ, RZ, UR9 ;  /* 0x00000009ff0d7e24 */ /* 0x000fe4000f8e00ff */
[----:B------:R-:W-:Y:S01]  /*27a0*/  IMAD.U32 R16, RZ, RZ, UR4 ;  /* 0x00000004ff107e24 */ /* 0x000fe2000f8e00ff */
[----:B0-----:R-:W-:-:S04]  /*27b0*/  F2FP.BF16.PACK_AB R2, R25, R0 ;  /* 0x000000001902723e */ /* 0x001fc800000010ff */
[C---:B------:R-:W-:Y:S01]  /*27c0*/  PRMT R7, R2.reuse, 0x7632, R7 ;  /* 0x0000763202077816 */ /* 0x040fe20000000007 */
[----:B------:R0:W-:Y:S01]  /*27d0*/  @P1 STG.E.U16 [R8.64], R2 ;  /* 0x0000000208001986 */ /* 0x0001e2000c10150c */
[----:B------:R-:W-:Y:S02]  /*27e0*/  IMAD.U32 R17, RZ, RZ, UR5 ;  /* 0x00000005ff117e24 */ /* 0x000fe4000f8e00ff */
[----:B------:R-:W-:Y:S01]  /*27f0*/  IMAD.U32 R18, RZ, RZ, UR6 ;  /* 0x00000006ff127e24 */ /* 0x000fe2000f8e00ff */
[----:B------:R1:W-:Y:S01]  /*2800*/  @P1 STG.E.U16 [R10.64], R7 ;  /* 0x000000070a001986 */ /* 0x0003e2000c10150c */
[----:B------:R-:W-:Y:S02]  /*2810*/  IMAD.U32 R19, RZ, RZ, UR7 ;  /* 0x00000007ff137e24 */ /* 0x000fe4000f8e00ff */
[----:B------:R-:W-:Y:S02]  /*2820*/  IMAD.U32 R22, RZ, RZ, UR10 ;  /* 0x0000000aff167e24 */ /* 0x000fe4000f8e00ff */
[----:B------:R-:W-:Y:S01]  /*2830*/  IMAD.U32 R23, RZ, RZ, UR11 ;  /* 0x0000000bff177e24 */ /* 0x000fe2000f8e00ff */
[----:B0-----:R-:W-:-:S02]  /*2840*/  PRMT R9, R2, 0x7610, R9 ;  /* 0x0000761002097816 */ /* 0x001fc40000000009 */
[C---:B------:R-:W-:Y:S01]  /*2850*/  PRMT R8, R2.reuse, 0x7632, R8 ;  /* 0x0000763202087816 */ /* 0x040fe20000000008 */
[----:B-1----:R-:W-:Y:S01]  /*2860*/  CS2R R6, SRZ ;  /* 0x0000000000067805 */ /* 0x002fe2000001ff00 */
[----:B------:R-:W-:Y:S01]  /*2870*/  PRMT R11, R2, 0x7632, R11 ;  /* 0x00007632020b7816 */ /* 0x000fe2000000000b */
[----:B------:R-:W-:Y:S04]  /*2880*/  @P1 STG.E.U16 [R12.64], R9 ;  /* 0x000000090c001986 */ /* 0x000fe8000c10150c */
[----:B------:R-:W-:Y:S04]  /*2890*/  @P1 STG.E.U16 [R16.64], R8 ;  /* 0x0000000810001986 */ /* 0x000fe8000c10150c */
[----:B------:R0:W-:Y:S04]  /*28a0*/  @P1 STG.E.U16 [R18.64], R2 ;  /* 0x0000000212001986 */ /* 0x0001e8000c10150c */
[----:B------:R1:W-:Y:S04]  /*28b0*/  @P1 STG.E.U16 [R22.64], R11 ;  /* 0x0000000b16001986 */ /* 0x0003e8000c10150c */
[----:B------:R-:W2:Y:S01]  /*28c0*/  @!P2 LDG.E.EF.64 R6, [R20.64] ;  /* 0x0000000c1406a981 */ /* 0x000ea2000c0e1b00 */
[----:B------:R-:W-:-:S04]  /*28d0*/  FSETP.GE.AND P1, PT, R0, RZ, PT ;  /* 0x000000ff0000720b */ /* 0x000fc80003f26000 */
[----:B------:R-:W-:-:S05]  /*28e0*/  FSEL R0, R0, RZ, !P1 ;  /* 0x000000ff00007208 */ /* 0x000fca0004800000 */
[----:B------:R-:W-:Y:S01]  /*28f0*/  FADD R0, RZ, -R0 ;  /* 0x80000000ff007221 */ /* 0x000fe20000000000 */
[----:B------:R-:W-:-:S04]  /*2900*/  FSETP.GTU.AND P1, PT, R25, RZ, PT ;  /* 0x000000ff1900720b */ /* 0x000fc80003f2c000 */
[----:B------:R-:W-:Y:S02]  /*2910*/  FSETP.NAN.AND P2, PT, R0, R0, PT ;  /* 0x000000000000720b */ /* 0x000fe40003f48000 */
[----:B------:R-:W-:-:S04]  /*2920*/  FSEL R25, R25, RZ, P1 ;  /* 0x000000ff19197208 */ /* 0x000fc80000800000 */
[----:B------:R-:W-:-:S07]  /*2930*/  FSETP.GT.AND P1, PT, R0, R25, PT ;  /* 0x000000190000720b */ /* 0x000fce0003f24000 */
[----:B------:R-:W-:-:S05]  /*2940*/  @!P2 FSEL R0, R0, R25, P1 ;  /* 0x000000190000a208 */ /* 0x000fca0000800000 */
[----:B0-----:R-:W-:-:S05]  /*2950*/  FMUL R2, R0, 0.0078740157186985015869 ;  /* 0x3c01020400027820 */ /* 0x001fca0000400000 */
[C---:B------:R-:W-:Y:S02]  /*2960*/  FSETP.GT.AND P1, PT, R2.reuse, 9.9999997473787516356e-06, PT ;  /* 0x3727c5ac0200780b */ /* 0x040fe40003f24000 */
[----:B------:R-:W-:-:S11]  /*2970*/  FSETP.NAN.AND P2, PT, R2, R2, PT ;  /* 0x000000020200720b */ /* 0x000fd60003f48000 */
[----:B------:R-:W-:-:S04]  /*2980*/  @!P1 FSEL R2, R2, 9.9999997473787516356e-06, P2 ;  /* 0x3727c5ac02029808 */ /* 0x000fc80001000000 */
[C---:B------:R-:W-:Y:S02]  /*2990*/  FSETP.GT.AND P1, PT, |R2|.reuse, 8.50705917302346158658e+37, PT ;  /* 0x7e8000000200780b */ /* 0x040fe40003f24200 */
[----:B------:R-:W-:Y:S01]  /*29a0*/  FSETP.GEU.AND P2, PT, |R2|, 1.175494350822287508e-38, PT ;  /* 0x008000000200780b */ /* 0x000fe20003f4e200 */
[----:B------:R-:W-:-:S10]  /*29b0*/  IMAD.MOV.U32 R9, RZ, RZ, 0x3e800000 ;  /* 0x3e800000ff097424 */ /* 0x000fd400078e00ff */
[----:B------:R-:W-:-:S04]  /*29c0*/  @P1 FMUL R2, R2, 0.25 ;  /* 0x3e80000002021820 */ /* 0x000fc80000400000 */
[----:B------:R-:W-:-:S04]  /*29d0*/  @!P2 FMUL R2, R2, 16777216 ;  /* 0x4b8000000202a820 */ /* 0x000fc80000400000 */
[----:B------:R-:W0:Y:S01]  /*29e0*/  MUFU.RCP R0, R2 ;  /* 0x0000000200007308 */ /* 0x000e220000001000 */
[----:B------:R-:W-:-:S05]  /*29f0*/  FSEL R9, R9, 1, P1 ;  /* 0x3f80000009097808 */ /* 0x000fca0000800000 */
[----:B------:R-:W-:-:S04]  /*2a00*/  @!P2 FMUL R9, R9, 16777216 ;  /* 0x4b8000000909a820 */ /* 0x000fc80000400000 */
[----:B0-----:R-:W-:Y:S01]  /*2a10*/  FMUL R0, R0, R9 ;  /* 0x0000000900007220 */ /* 0x001fe20000400000 */
[C---:B--2---:R-:W-:Y:S01]  /*2a20*/  PRMT R8, R6.reuse, 0x7632, R8 ;  /* 0x0000763206087816 */ /* 0x044fe20000000008 */
[----:B------:R-:W-:-:S04]  /*2a30*/  IMAD.U32 R9, R6, 0x10000, RZ ;  /* 0x0001000006097824 */ /* 0x000fc800078e00ff */
[----:B-1----:R-:W-:-:S04]  /*2a40*/  IMAD.U32 R11, R8, 0x10000, RZ ;  /* 0x00010000080b7824 */ /* 0x002fc800078e00ff */
[C---:B------:R-:W-:Y:S01]  /*2a50*/  FMUL R11, R0.reuse, R11 ;  /* 0x0000000b000b7220 */ /* 0x040fe20000400000 */
[----:B------:R-:W-:Y:S01]  /*2a60*/  FMUL R6, R0, R9 ;  /* 0x0000000900067220 */ /* 0x000fe20000400000 */
[C---:B------:R-:W-:Y:S01]  /*2a70*/  IMAD.U32 R9, R7.reuse, 0x10000, RZ ;  /* 0x0001000007097824 */ /* 0x040fe200078e00ff */
[----:B------:R-:W-:-:S03]  /*2a80*/  PRMT R7, R7, 0x7632, R7 ;  /* 0x0000763207077816 */ /* 0x000fc60000000007 */
[----:B------:R-:W0:Y:S01]  /*2a90*/  FRND R11, R11 ;  /* 0x0000000b000b7307 */ /* 0x000e220000201000 */
[----:B------:R-:W-:Y:S01]  /*2aa0*/  FMUL R9, R0, R9 ;  /* 0x0000000900097220 */ /* 0x000fe20000400000 */
[----:B------:R-:W-:-:S06]  /*2ab0*/  IMAD.U32 R7, R7, 0x10000, RZ ;  /* 0x0001000007077824 */ /* 0x000fcc00078e00ff */
[----:B------:R-:W1:Y:S01]  /*2ac0*/  FRND R6, R6 ;  /* 0x0000000600067307 */ /* 0x000e620000201000 */
[----:B------:R-:W-:-:S07]  /*2ad0*/  FMUL R7, R0, R7 ;  /* 0x0000000700077220 */ /* 0x000fce0000400000 */
[----:B------:R-:W2:Y:S01]  /*2ae0*/  FRND R9, R9 ;  /* 0x0000000900097307 */ /* 0x000ea20000201000 */
[----:B0-----:R-:W-:-:S07]  /*2af0*/  FSETP.GT.AND P3, PT, R11, -127, PT ;  /* 0xc2fe00000b00780b */ /* 0x001fce0003f64000 */
[----:B------:R-:W0:Y:S01]  /*2b00*/  FRND R7, R7 ;  /* 0x0000000700077307 */ /* 0x000e220000201000 */
[C---:B-1----:R-:W-:Y:S02]  /*2b10*/  FSETP.GT.AND P2, PT, R6.reuse, -127, PT ;  /* 0xc2fe00000600780b */ /* 0x042fe40003f44000 */
[----:B------:R-:W-:Y:S02]  /*2b20*/  FSETP.NAN.AND P4, PT, R11, R11, PT ;  /* 0x0000000b0b00720b */ /* 0x000fe40003f88000 */
[----:B--2---:R-:W-:Y:S02]  /*2b30*/  FSETP.GT.AND P1, PT, R9, -127, PT ;  /* 0xc2fe00000900780b */ /* 0x004fe40003f24000 */
[----:B------:R-:W-:Y:S02]  /*2b40*/  @!P3 FSEL R11, R11, -127, P4 ;  /* 0xc2fe00000b0bb808 */ /* 0x000fe40002000000 */
[----:B------:R-:W-:Y:S02]  /*2b50*/  FSETP.NAN.AND P4, PT, R6, R6, PT ;  /* 0x000000060600720b */ /* 0x000fe40003f88000 */
[----:B0-----:R-:W-:-:S03]  /*2b60*/  FSETP.GT.AND P3, PT, R7, -127, PT ;  /* 0xc2fe00000700780b */ /* 0x001fc60003f64000 */
[----:B------:R-:W-:Y:S02]  /*2b70*/  @!P2 FSEL R6, R6, -127, P4 ;  /* 0xc2fe00000606a808 */ /* 0x000fe40002000000 */
[----:B------:R-:W-:-:S04]  /*2b80*/  FSETP.NAN.AND P2, PT, R9, R9, PT ;  /* 0x000000090900720b */ /* 0x000fc80003f48000 */
[----:B------:R-:W-:Y:S02]  /*2b90*/  @!P1 FSEL R9, R9, -127, P2 ;  /* 0xc2fe000009099808 */ /* 0x000fe40001000000 */
[C---:B------:R-:W-:Y:S01]  /*2ba0*/  FSETP.NAN.AND P1, PT, R7.reuse, R7, PT ;  /* 0x000000070700720b */ /* 0x040fe20003f28000 */
[----:B------:R-:W0:Y:S03]  /*2bb0*/  F2I.S16.TRUNC.NTZ R2, R11 ;  /* 0x0000000b00027305 */ /* 0x000e26000020e900 */
[----:B------:R-:W-:Y:S02]  /*2bc0*/  @!P3 FSEL R7, R7, -127, P1 ;  /* 0xc2fe00000707b808 */ /* 0x000fe40000800000 */
[----:B------:R-:W-:-:S03]  /*2bd0*/  FSETP.GEU.AND P6, PT, R11, 127, PT ;  /* 0x42fe00000b00780b */ /* 0x000fc60003fce000 */
[----:B------:R-:W1:Y:S01]  /*2be0*/  F2I.S16.TRUNC.NTZ R10, R7 ;  /* 0x00000007000a7305 */ /* 0x000e62000020e900 */
[----:B------:R-:W-:-:S07]  /*2bf0*/  FSETP.GEU.AND P1, PT, R7, 127, PT ;  /* 0x42fe00000700780b */ /* 0x000fce0003f2e000 */
[----:B------:R-:W2:Y:S01]  /*2c00*/  F2I.S16.TRUNC.NTZ R8, R6 ;  /* 0x0000000600087305 */ /* 0x000ea2000020e900 */
[----:B------:R-:W-:-:S07]  /*2c10*/  FSETP.GEU.AND P4, PT, R6, 127, PT ;  /* 0x42fe00000600780b */ /* 0x000fce0003f8e000 */
[----:B------:R2:W3:Y:S01]  /*2c20*/  F2I.S16.TRUNC.NTZ R12, R9 ;  /* 0x00000009000c7305 */ /* 0x0004e2000020e900 */
[----:B------:R-:W-:Y:S02]  /*2c30*/  FSETP.GEU.AND P2, PT, R9, 127, PT ;  /* 0x42fe00000900780b */ /* 0x000fe40003f4e000 */
[----:B------:R-:W-:Y:S02]  /*2c40*/  FSETP.NAN.AND P5, PT, R11, R11, PT ;  /* 0x0000000b0b00720b */ /* 0x000fe40003fa8000 */
[----:B0-----:R-:W-:Y:S02]  /*2c50*/  LOP3.LUT R2, R2, 0xffff, RZ, 0xc0, !PT ;  /* 0x0000ffff02027812 */ /* 0x001fe400078ec0ff */
[----:B-1----:R-:W-:Y:S02]  /*2c60*/  LOP3.LUT R10, R10, 0xffff, RZ, 0xc0, !PT ;  /* 0x0000ffff0a0a7812 */ /* 0x002fe400078ec0ff */
[----:B------:R-:W-:Y:S02]  /*2c70*/  @P6 SEL R2, R2, 0x7f, P5 ;  /* 0x0000007f02026807 */ /* 0x000fe40002800000 */
[----:B------:R-:W-:-:S02]  /*2c80*/  FSETP.NAN.AND P5, PT, R9, R9, PT ;  /* 0x000000090900720b */ /* 0x000fc40003fa8000 */
[----:B------:R-:W-:Y:S02]  /*2c90*/  FSETP.NAN.AND P6, PT, R7, R7, PT ;  /* 0x000000070700720b */ /* 0x000fe40003fc8000 */
[----:B------:R-:W-:Y:S02]  /*2ca0*/  FSETP.NAN.AND P3, PT, R6, R6, PT ;  /* 0x000000060600720b */ /* 0x000fe40003f68000 */
[----:B--2---:R-:W-:Y:S02]  /*2cb0*/  LOP3.LUT R9, R8, 0xffff, RZ, 0xc0, !PT ;  /* 0x0000ffff08097812 */ /* 0x004fe400078ec0ff */
[----:B---3--:R-:W-:Y:S02]  /*2cc0*/  LOP3.LUT R7, R12, 0xffff, RZ, 0xc0, !PT ;  /* 0x0000ffff0c077812 */ /* 0x008fe400078ec0ff */
[----:B------:R-:W-:Y:S02]  /*2cd0*/  @P1 SEL R10, R10, 0x7f, P6 ;  /* 0x0000007f0a0a1807 */ /* 0x000fe40003000000 */
[----:B------:R-:W-:-:S02]  /*2ce0*/  @P4 SEL R9, R9, 0x7f, P3 ;  /* 0x0000007f09094807 */ /* 0x000fc40001800000 */
[----:B------:R-:W-:Y:S02]  /*2cf0*/  @P2 SEL R7, R7, 0x7f, P5 ;  /* 0x0000007f07072807 */ /* 0x000fe40002800000 */
[----:B------:R-:W-:Y:S02]  /*2d00*/  PLOP3.LUT P1, PT, PT, PT, UP0, 0x80, 0x0 ;  /* 0x000000000000781c */ /* 0x000fe40003f2f008 */
[----:B------:R-:W-:Y:S02]  /*2d10*/  PLOP3.LUT P1, PT, PT, PT, UP0, 0x80, 0x0 ;  /* 0x000000000000781c */ /* 0x000fe40003f2f008 */
[----:B------:R-:W-:Y:S02]  /*2d20*/  PRMT R2, R9, 0x3340, R2 ;  /* 0x0000334009027816 */ /* 0x000fe40000000002 */
[----:B------:R-:W-:Y:S02]  /*2d30*/  PRMT R7, R7, 0x3340, R10 ;  /* 0x0000334007077816 */ /* 0x000fe4000000000a */
[----:B------:R-:W-:-:S02]  /*2d40*/  SHF.R.S32.HI R10, RZ, 0x1f, R14 ;  /* 0x0000001fff0a7819 */ /* 0x000fc4000001140e */
[----:B------:R-:W-:Y:S02]  /*2d50*/  IADD3 R6, P2, R14, c[0x0][0x1b0], RZ ;  /* 0x00006c000e067a10 */ /* 0x000fe40007f5e0ff */
[----:B------:R-:W-:Y:S02]  /*2d60*/  PRMT R13, R2, 0x5410, R7 ;  /* 0x00005410020d7816 */ /* 0x000fe40000000007 */
[----:B------:R-:W-:Y:S02]  /*2d70*/  IADD3.X R7, R10, c[0x0][0x1b4], RZ, P2, !PT ;  /* 0x00006d000a077a10 */ /* 0x000fe400017fe4ff */
[----:B------:R-:W-:Y:S02]  /*2d80*/  PLOP3.LUT P3, PT, PT, PT, UP0, 0x80, 0x0 ;  /* 0x000000000000781c */ /* 0x000fe40003f6f008 */
[----:B------:R-:W-:Y:S02]  /*2d90*/  PLOP3.LUT P2, PT, PT, PT, UP0, 0x80, 0x0 ;  /* 0x000000000000781c */ /* 0x000fe40003f4f008 */
[----:B------:R-:W-:Y:S01]  /*2da0*/  PLOP3.LUT P4, PT, PT, PT, UP0, 0x80, 0x0 ;  /* 0x000000000000781c */ /* 0x000fe20003f8f008 */
[----:B------:R0:W-:Y:S01]  /*2db0*/  @!P1 STG.E [R6.64], R13 ;  /* 0x0000000d06009986 */ /* 0x0001e2000c10190c */
[----:B------:R-:W-:-:S02]  /*2dc0*/  PLOP3.LUT P2, PT, PT, PT, UP0, 0x80, 0x0 ;  /* 0x000000000000781c */ /* 0x000fc40003f4f008 */
[C---:B------:R-:W-:Y:S02]  /*2dd0*/  IADD3 R8, P2, R14.reuse, c[0x0][0x1b8], RZ ;  /* 0x00006e000e087a10 */ /* 0x040fe40007f5e0ff */
[----:B------:R-:W-:Y:S02]  /*2de0*/  IADD3 R14, P1, R14, c[0x0][0x1c0], RZ ;  /* 0x000070000e0e7a10 */ /* 0x000fe40007f3e0ff */
[C---:B------:R-:W-:Y:S02]  /*2df0*/  IADD3.X R9, R10.reuse, c[0x0][0x1bc], RZ, P2, !PT ;  /* 0x00006f000a097a10 */ /* 0x040fe400017fe4ff */
[----:B------:R-:W-:Y:S02]  /*2e00*/  IADD3.X R15, R10, c[0x0][0x1c4], RZ, P1, !PT ;  /* 0x000071000a0f7a10 */ /* 0x000fe40000ffe4ff */
[----:B------:R-:W-:Y:S01]  /*2e10*/  CS2R R10, SRZ ;  /* 0x00000000000a7805 */ /* 0x000fe2000001ff00 */
[----:B------:R1:W-:Y:S04]  /*2e20*/  @!P3 STG.E [R8.64], R13 ;  /* 0x0000000d0800b986 */ /* 0x0003e8000c10190c */
[----:B------:R2:W-:Y:S04]  /*2e30*/  @!P4 STG.E [R14.64], R13 ;  /* 0x0000000d0e00c986 */ /* 0x0005e8000c10190c */
[----:B------:R-:W3:Y:S02]  /*2e40*/  @P0 LDG.E.EF.64 R10, [R4.64] ;  /* 0x0000000c040a0981 */ /* 0x000ee4000c0e1b00 */
[C---:B---3--:R-:W-:Y:S01]  /*2e50*/  PRMT R2, R11.reuse, 0x7632, R2 ;  /* 0x000076320b027816 */ /* 0x048fe20000000002 */
[----:B------:R-:W-:-:S04]  /*2e60*/  IMAD.U32 R11, R11, 0x10000, RZ ;  /* 0x000100000b0b7824 */ /* 0x000fc800078e00ff */
[----:B0-----:R-:W-:Y:S01]  /*2e70*/  IMAD.U32 R7, R2, 0x10000, RZ ;  /* 0x0001000002077824 */ /* 0x001fe200078e00ff */
[----:B------:R-:W-:-:S03]  /*2e80*/  FMUL R11, R0, R11 ;  /* 0x0000000b000b7220 */ /* 0x000fc60000400000 */
[----:B------:R-:W-:Y:S01]  /*2e90*/  FMUL R2, R0, R7 ;  /* 0x0000000700027220 */ /* 0x000fe20000400000 */
[C---:B------:R-:W-:Y:S01]  /*2ea0*/  IMAD.U32 R7, R10.reuse, 0x10000, RZ ;  /* 0x000100000a077824 */ /* 0x040fe200078e00ff */
[----:B------:R-:W-:Y:S01]  /*2eb0*/  PRMT R10, R10, 0x7632, R10 ;  /* 0x000076320a0a7816 */ /* 0x000fe2000000000a */
[----:B------:R-:W0:Y:S02]  /*2ec0*/  FRND R11, R11 ;  /* 0x0000000b000b7307 */ /* 0x000e240000201000 */
[----:B------:R-:W-:Y:S02]  /*2ed0*/  FMUL R7, R0, R7 ;  /* 0x0000000700077220 */ /* 0x000fe40000400000 */
[----:B------:R-:W-:-:S04]  /*2ee0*/  IMAD.U32 R5, R10, 0x10000, RZ ;  /* 0x000100000a057824 */ /* 0x000fc800078e00ff */
[----:B------:R-:W3:Y:S01]  /*2ef0*/  FRND R2, R2 ;  /* 0x0000000200027307 */ /* 0x000ee20000201000 */
[----:B------:R-:W-:-:S07]  /*2f00*/  FMUL R5, R0, R5 ;  /* 0x0000000500057220 */ /* 0x000fce0000400000 */
[----:B------:R-:W4:Y:S01]  /*2f10*/  FRND R7, R7 ;  /* 0x0000000700077307 */ /* 0x000f220000201000 */
[----:B0-----:R-:W-:-:S07]  /*2f20*/  FSETP.GT.AND P2, PT, R11, -127, PT ;  /* 0xc2fe00000b00780b */ /* 0x001fce0003f44000 */
[----:B------:R-:W0:Y:S01]  /*2f30*/  FRND R5, R5 ;  /* 0x0000000500057307 */ /* 0x000e220000201000 */
[C---:B---3--:R-:W-:Y:S02]  /*2f40*/  FSETP.GT.AND P3, PT, R2.reuse, -127, PT ;  /* 0xc2fe00000200780b */ /* 0x048fe40003f64000 */
[----:B------:R-:W-:Y:S02]  /*2f50*/  FSETP.NAN.AND P4, PT, R11, R11, PT ;  /* 0x0000000b0b00720b */ /* 0x000fe40003f88000 */
[----:B----4-:R-:W-:Y:S02]  /*2f60*/  FSETP.GT.AND P1, PT, R7, -127, PT ;  /* 0xc2fe00000700780b */ /* 0x010fe40003f24000 */
        /* <DEDUP_REMOVED lines=10> */
[----:B-1----:R-:W1:Y:S01]  /*3010*/  F2I.S16.TRUNC.NTZ R8, R11 ;  /* 0x0000000b00087305 */ /* 0x002e62000020e900 */
[----:B------:R-:W-:-:S07]  /*3020*/  FSETP.GEU.AND P1, PT, R11, 127, PT ;  /* 0x42fe00000b00780b */ /* 0x000fce0003f2e000 */
[----:B------:R1:W3:Y:S01]  /*3030*/  F2I.S16.TRUNC.NTZ R4, R7 ;  /* 0x0000000700047305 */ /* 0x0002e2000020e900 */
[----:B------:R-:W-:-:S07]  /*3040*/  FSETP.GEU.AND P2, PT, R7, 127, PT ;  /* 0x42fe00000700780b */ /* 0x000fce0003f4e000 */
[----:B------:R3:W4:Y:S01]  /*3050*/  F2I.S16.TRUNC.NTZ R0, R5 ;  /* 0x0000000500007305 */ /* 0x000722000020e900 */
[----:B------:R-:W-:Y:S02]  /*3060*/  FSETP.GEU.AND P3, PT, R5, 127, PT ;  /* 0x42fe00000500780b */ /* 0x000fe40003f6e000 */
[----:B------:R-:W-:Y:S02]  /*3070*/  FSETP.NAN.AND P5, PT, R2, R2, PT ;  /* 0x000000020200720b */ /* 0x000fe40003fa8000 */
[----:B0-----:R-:W-:Y:S02]  /*3080*/  LOP3.LUT R6, R6, 0xffff, RZ, 0xc0, !PT ;  /* 0x0000ffff06067812 */ /* 0x001fe400078ec0ff */
[----:B------:R-:W-:Y:S02]  /*3090*/  FSETP.NAN.AND P4, PT, R11, R11, PT ;  /* 0x0000000b0b00720b */ /* 0x000fe40003f88000 */
[----:B------:R-:W-:Y:S02]  /*30a0*/  @P6 SEL R6, R6, 0x7f, P5 ;  /* 0x0000007f06066807 */ /* 0x000fe40002800000 */
[----:B------:R-:W-:-:S02]  /*30b0*/  FSETP.NAN.AND P5, PT, R7, R7, PT ;  /* 0x000000070700720b */ /* 0x000fc40003fa8000 */
[----:B------:R-:W-:Y:S02]  /*30c0*/  FSETP.NAN.AND P6, PT, R5, R5, PT ;  /* 0x000000050500720b */ /* 0x000fe40003fc8000 */
[----:B-1----:R-:W-:Y:S02]  /*30d0*/  LOP3.LUT R7, R8, 0xffff, RZ, 0xc0, !PT ;  /* 0x0000ffff08077812 */ /* 0x002fe400078ec0ff */
[----:B---3--:R-:W-:Y:S02]  /*30e0*/  LOP3.LUT R5, R4, 0xffff, RZ, 0xc0, !PT ;  /* 0x0000ffff04057812 */ /* 0x008fe400078ec0ff */
[----:B----4-:R-:W-:Y:S02]  /*30f0*/  LOP3.LUT R0, R0, 0xffff, RZ, 0xc0, !PT ;  /* 0x0000ffff00007812 */ /* 0x010fe400078ec0ff */
[----:B------:R-:W-:Y:S02]  /*3100*/  @P1 SEL R7, R7, 0x7f, P4 ;  /* 0x0000007f07071807 */ /* 0x000fe40002000000 */
[----:B------:R-:W-:-:S02]  /*3110*/  @P2 SEL R5, R5, 0x7f, P5 ;  /* 0x0000007f05052807 */ /* 0x000fc40002800000 */
[----:B------:R-:W-:Y:S02]  /*3120*/  @P3 SEL R0, R0, 0x7f, P6 ;  /* 0x0000007f00003807 */ /* 0x000fe40003000000 */
[----:B------:R-:W-:Y:S02]  /*3130*/  PRMT R7, R7, 0x3340, R6 ;  /* 0x0000334007077816 */ /* 0x000fe40000000006 */
[----:B------:R-:W-:Y:S02]  /*3140*/  SHF.R.S32.HI R8, RZ, 0x1f, R3 ;  /* 0x0000001fff087819 */ /* 0x000fe40000011403 */
[----:B------:R-:W-:Y:S02]  /*3150*/  IADD3 R2, P1, R3, c[0x0][0x1b0], RZ ;  /* 0x00006c0003027a10 */ /* 0x000fe40007f3e0ff */
[----:B------:R-:W-:Y:S02]  /*3160*/  PRMT R0, R5, 0x3340, R0 ;  /* 0x0000334005007816 */ /* 0x000fe40000000000 */
[----:B------:R-:W-:-:S02]  /*3170*/  IADD3 R4, P2, R3, c[0x0][0x1b8], RZ ;  /* 0x00006e0003047a10 */ /* 0x000fc40007f5e0ff */
[----:B------:R-:W-:Y:S02]  /*3180*/  IADD3 R6, P3, R3, c[0x0][0x1c0], RZ ;  /* 0x0000700003067a10 */ /* 0x000fe40007f7e0ff */
[----:B------:R-:W-:Y:S02]  /*3190*/  IADD3.X R3, R8, c[0x0][0x1b4], RZ, P1, !PT ;  /* 0x00006d0008037a10 */ /* 0x000fe40000ffe4ff */
[----:B------:R-:W-:Y:S02]  /*31a0*/  PRMT R9, R0, 0x5410, R7 ;  /* 0x0000541000097816 */ /* 0x000fe40000000007 */
[----:B------:R-:W-:-:S03]  /*31b0*/  IADD3.X R5, R8, c[0x0][0x1bc], RZ, P2, !PT ;  /* 0x00006f0008057a10 */ /* 0x000fc600017fe4ff */
[----:B------:R2:W-:Y:S01]  /*31c0*/  @P0 STG.E [R2.64], R9 ;  /* 0x0000000902000986 */ /* 0x0005e2000c10190c */
[----:B------:R-:W-:-:S03]  /*31d0*/  IADD3.X R7, R8, c[0x0][0x1c4], RZ, P3, !PT ;  /* 0x0000710008077a10 */ /* 0x000fc60001ffe4ff */
[----:B------:R2:W-:Y:S01]  /*31e0*/  @P0 STG.E [R4.64], R9 ;  /* 0x0000000904000986 */ /* 0x0005e2000c10190c */
[----:B------:R-:W-:Y:S05]  /*31f0*/  @!P0 EXIT ;  /* 0x000000000000894d */ /* 0x000fea0003800000 */
[----:B------:R-:W-:Y:S01]  /*3200*/  STG.E [R6.64], R9 ;  /* 0x0000000906007986 */ /* 0x000fe2000c10190c */
[----:B------:R-:W-:Y:S05]  /*3210*/  EXIT ;  /* 0x000000000000794d */ /* 0x000fea0003800000 */
.L_x_0:
[----:B------:R-:W-:-:S00]  /*3220*/  BRA `(.L_x_0) ;  /* 0xfffffff000007947 */ /* 0x000fc0000383ffff */
[----:B------:R-:W-:-:S00]  /*3230*/  NOP ;  /* 0x0000000000007918 */ /* 0x000fc00000000000 */
        /* <DEDUP_REMOVED lines=12> */
.L_x_1:


//--------------------- .nv.global.init           --------------------------
	.section	.nv.global.init,"aw",@progbits
.nv.global.init:
	.type		_$_str,@object
	.size		_$_str,(.L_0 - _$_str)
_$_str:
        /*0000*/ 	.byte	0x5f, 0x5f, 0x43, 0x55, 0x44, 0x41, 0x5f, 0x46, 0x54, 0x5a, 0x00
.L_0:


//--------------------- .nv.shared.triton_red_fused__to_copy_add_amax_amin_clamp_mul_native_layer_norm_reciprocal_2 --------------------------
	.section	.nv.shared.triton_red_fused__to_copy_add_amax_amin_clamp_mul_native_layer_norm_reciprocal_2,"aw",@nobits
	.sectionflags	@""
	.align	16
